	.target	sm_90a

	.elftype	@"ET_EXEC"


//--------------------- .note.nv.tkinfo           --------------------------
	.section	.note.nv.tkinfo,"",@"SHT_NOTE"
	.sectionflags	@"SHF_NOTE_NV_TKINFO"
	.tkinfo
        /*0018*/ 	.word	0x00000002
        /*0030*/ 	.string	""
        /*0030*/ 	.string	"ptxas"
        /*0030*/ 	.string	"Cuda compilation tools, release 13.0, V13.0.88"
        /*0030*/ 	.string	"Build cuda_13.0.r13.0/compiler.36424714_0"
        /*0030*/ 	.string	"-arch sm_90a -m 64 "



//--------------------- .note.nv.cuinfo           --------------------------
	.section	.note.nv.cuinfo,"",@"SHT_NOTE"
	.sectionflags	@"SHF_NOTE_NV_CUINFO"
        /*0018*/ 	.short	0x0002
        /*001a*/ 	.short	0x005a
        /*001c*/ 	.short	0x0082
	.zero		2


//--------------------- .nv.info                  --------------------------
	.section	.nv.info,"",@"SHT_CUDA_INFO"
	.align	4


	//----- nvinfo : EIATTR_REGCOUNT
	.align		4
        /*0000*/ 	.byte	0x04, 0x2f
        /*0002*/ 	.short	(.L_15 - .L_14)
	.align		4
.L_14:
        /*0004*/ 	.word	index@(_ZN7cutlass13device_kernelINS_4gemm6kernel13GemmUniversalIN4cute5tupleIJiiiiEEENS1_10collective13CollectiveMmaINS1_34MainloopSm90TmaGmmaWarpSpecializedILi22ENS5_IJNS4_1CILi1EEESB_SB_EEENS1_32KernelTmaWarpSpecializedPingpongEEENS5_IJNSA_ILi64EEENSA_ILi256EEENSA_ILi32EEEEEEaNS5_IJlSB_lEEEaSJ_NS4_8TiledMMAINS4_8MMA_AtomIJNS4_4SM904GMMA27MMA_64x256x32_S32S8S8_SS_TNEEEENS4_6LayoutISC_NS5_IJNSA_ILi0EEESR_SR_EEEEENS5_IJNS4_10UnderscoreESU_SU_EEEEENS4_13SM90_TMA_LOADENS4_14ComposedLayoutINS4_7SwizzleILi1ELi4ELi3EEENS4_18smem_ptr_flag_bitsILi8EEENSQ_INS5_IJNSA_ILi8EEESH_EEENS5_IJSH_SB_EEEEEEEvNS4_8identityESX_S17_vS18_EENS_8epilogue10collective6detail29Sm90TmaWarpSpecializedAdapterINS1B_15DefaultEpilogueIaSJ_SJ_NS1A_6thread17LinearCombinationIaLi1EiiLNS1F_9ScaleType4KindE0ELNS_15FloatRoundStyleE2EaEENS1_15EpilogueDefaultEEEEEvvEEEEvNT_6ParamsE)
        /*0008*/ 	.word	0x000000a8


	//----- nvinfo : EIATTR_FRAME_SIZE
	.align		4
.L_15:
        /*000c*/ 	.byte	0x04, 0x11
        /*000e*/ 	.short	(.L_17 - .L_16)
	.align		4
.L_16:
        /*0010*/ 	.word	index@(_ZN7cutlass13device_kernelINS_4gemm6kernel13GemmUniversalIN4cute5tupleIJiiiiEEENS1_10collective13CollectiveMmaINS1_34MainloopSm90TmaGmmaWarpSpecializedILi22ENS5_IJNS4_1CILi1EEESB_SB_EEENS1_32KernelTmaWarpSpecializedPingpongEEENS5_IJNSA_ILi64EEENSA_ILi256EEENSA_ILi32EEEEEEaNS5_IJlSB_lEEEaSJ_NS4_8TiledMMAINS4_8MMA_AtomIJNS4_4SM904GMMA27MMA_64x256x32_S32S8S8_SS_TNEEEENS4_6LayoutISC_NS5_IJNSA_ILi0EEESR_SR_EEEEENS5_IJNS4_10UnderscoreESU_SU_EEEEENS4_13SM90_TMA_LOADENS4_14ComposedLayoutINS4_7SwizzleILi1ELi4ELi3EEENS4_18smem_ptr_flag_bitsILi8EEENSQ_INS5_IJNSA_ILi8EEESH_EEENS5_IJSH_SB_EEEEEEEvNS4_8identityESX_S17_vS18_EENS_8epilogue10collective6detail29Sm90TmaWarpSpecializedAdapterINS1B_15DefaultEpilogueIaSJ_SJ_NS1A_6thread17LinearCombinationIaLi1EiiLNS1F_9ScaleType4KindE0ELNS_15FloatRoundStyleE2EaEENS1_15EpilogueDefaultEEEEEvvEEEEvNT_6ParamsE)
        /*0014*/ 	.word	0x00000008


	//----- nvinfo : EIATTR_MIN_STACK_SIZE
	.align		4
.L_17:
        /*0018*/ 	.byte	0x04, 0x12
        /*001a*/ 	.short	(.L_19 - .L_18)
	.align		4
.L_18:
        /*001c*/ 	.word	index@(_ZN7cutlass13device_kernelINS_4gemm6kernel13GemmUniversalIN4cute5tupleIJiiiiEEENS1_10collective13CollectiveMmaINS1_34MainloopSm90TmaGmmaWarpSpecializedILi22ENS5_IJNS4_1CILi1EEESB_SB_EEENS1_32KernelTmaWarpSpecializedPingpongEEENS5_IJNSA_ILi64EEENSA_ILi256EEENSA_ILi32EEEEEEaNS5_IJlSB_lEEEaSJ_NS4_8TiledMMAINS4_8MMA_AtomIJNS4_4SM904GMMA27MMA_64x256x32_S32S8S8_SS_TNEEEENS4_6LayoutISC_NS5_IJNSA_ILi0EEESR_SR_EEEEENS5_IJNS4_10UnderscoreESU_SU_EEEEENS4_13SM90_TMA_LOADENS4_14ComposedLayoutINS4_7SwizzleILi1ELi4ELi3EEENS4_18smem_ptr_flag_bitsILi8EEENSQ_INS5_IJNSA_ILi8EEESH_EEENS5_IJSH_SB_EEEEEEEvNS4_8identityESX_S17_vS18_EENS_8epilogue10collective6detail29Sm90TmaWarpSpecializedAdapterINS1B_15DefaultEpilogueIaSJ_SJ_NS1A_6thread17LinearCombinationIaLi1EiiLNS1F_9ScaleType4KindE0ELNS_15FloatRoundStyleE2EaEENS1_15EpilogueDefaultEEEEEvvEEEEvNT_6ParamsE)
        /*0020*/ 	.word	0x00000008
.L_19:


//--------------------- .nv.compat                --------------------------
	.section	.nv.compat,"",@"SHT_CUDA_COMPAT_INFO"
	.align	4
        /*0000*/ 	.byte	0x02, 0x09, 0x01, 0x00, 0x02, 0x02, 0x04, 0x00, 0x02, 0x05, 0x05, 0x00, 0x03, 0x07, 0x01, 0x01
        /*0010*/ 	.byte	0x02, 0x03, 0x01, 0x00, 0x02, 0x06, 0x01, 0x00, 0x04, 0x0b, 0x08, 0x00, 0x00, 0x00, 0x00, 0x00
        /*0020*/ 	.byte	0x00, 0x00, 0x00, 0x00


//--------------------- .nv.info._ZN7cutlass13device_kernelINS_4gemm6kernel13GemmUniversalIN4cute5tupleIJiiiiEEENS1_10collective13CollectiveMmaINS1_34MainloopSm90TmaGmmaWarpSpecializedILi22ENS5_IJNS4_1CILi1EEESB_SB_EEENS1_32KernelTmaWarpSpecializedPingpongEEENS5_IJNSA_ILi64EEENSA_ILi256EEENSA_ILi32EEEEEEaNS5_IJlSB_lEEEaSJ_NS4_8TiledMMAINS4_8MMA_AtomIJNS4_4SM904GMMA27MMA_64x256x32_S32S8S8_SS_TNEEEENS4_6LayoutISC_NS5_IJNSA_ILi0EEESR_SR_EEEEENS5_IJNS4_10UnderscoreESU_SU_EEEEENS4_13SM90_TMA_LOADENS4_14ComposedLayoutINS4_7SwizzleILi1ELi4ELi3EEENS4_18smem_ptr_flag_bitsILi8EEENSQ_INS5_IJNSA_ILi8EEESH_EEENS5_IJSH_SB_EEEEEEEvNS4_8identityESX_S17_vS18_EENS_8epilogue10collective6detail29Sm90TmaWarpSpecializedAdapterINS1B_15DefaultEpilogueIaSJ_SJ_NS1A_6thread17LinearCombinationIaLi1EiiLNS1F_9ScaleType4KindE0ELNS_15FloatRoundStyleE2EaEENS1_15EpilogueDefaultEEEEEvvEEEEvNT_6ParamsE --------------------------
	.section	.nv.info._ZN7cutlass13device_kernelINS_4gemm6kernel13GemmUniversalIN4cute5tupleIJiiiiEEENS1_10collective13CollectiveMmaINS1_34MainloopSm90TmaGmmaWarpSpecializedILi22ENS5_IJNS4_1CILi1EEESB_SB_EEENS1_32KernelTmaWarpSpecializedPingpongEEENS5_IJNSA_ILi64EEENSA_ILi256EEENSA_ILi32EEEEEEaNS5_IJlSB_lEEEaSJ_NS4_8TiledMMAINS4_8MMA_AtomIJNS4_4SM904GMMA27MMA_64x256x32_S32S8S8_SS_TNEEEENS4_6LayoutISC_NS5_IJNSA_ILi0EEESR_SR_EEEEENS5_IJNS4_10UnderscoreESU_SU_EEEEENS4_13SM90_TMA_LOADENS4_14ComposedLayoutINS4_7SwizzleILi1ELi4ELi3EEENS4_18smem_ptr_flag_bitsILi8EEENSQ_INS5_IJNSA_ILi8EEESH_EEENS5_IJSH_SB_EEEEEEEvNS4_8identityESX_S17_vS18_EENS_8epilogue10collective6detail29Sm90TmaWarpSpecializedAdapterINS1B_15DefaultEpilogueIaSJ_SJ_NS1A_6thread17LinearCombinationIaLi1EiiLNS1F_9ScaleType4KindE0ELNS_15FloatRoundStyleE2EaEENS1_15EpilogueDefaultEEEEEvvEEEEvNT_6ParamsE,"",@"SHT_CUDA_INFO"
	.sectionflags	@""
	.align	4


	//----- nvinfo : EIATTR_CUDA_API_VERSION
	.align		4
        /*0000*/ 	.byte	0x04, 0x37
        /*0002*/ 	.short	(.L_21 - .L_20)
.L_20:
        /*0004*/ 	.word	0x00000082


	//----- nvinfo : EIATTR_KPARAM_INFO
	.align		4
.L_21:
        /*0008*/ 	.byte	0x04, 0x17
        /*000a*/ 	.short	(.L_23 - .L_22)
.L_22:
        /*000c*/ 	.word	0x00000000
        /*0010*/ 	.short	0x0000
        /*0012*/ 	.short	0x0070
        /*0014*/ 	.byte	0x00, 0xf0, 0x01, 0x10


	//----- nvinfo : EIATTR_SPARSE_MMA_MASK
	.align		4
.L_23:
        /*0018*/ 	.byte	0x03, 0x50
        /*001a*/ 	.short	0x0000


	//----- nvinfo : EIATTR_MAXREG_COUNT
	.align		4
        /*001c*/ 	.byte	0x03, 0x1b
        /*001e*/ 	.short	0x00a8


	//----- nvinfo : EIATTR_NUM_BARRIERS
	.align		4
        /*0020*/ 	.byte	0x02, 0x4c
        /*0022*/ 	.byte	0x01
	.zero		1


	//----- nvinfo : EIATTR_EXTERNS
	.align		4
        /*0024*/ 	.byte	0x04, 0x0f
        /*0026*/ 	.short	(.L_25 - .L_24)


	//   ....[0]....
	.align		4
.L_24:
        /*0028*/ 	.word	index@(__assertfail)


	//----- nvinfo : EIATTR_ANNOTATIONS
	.align		4
.L_25:
        /*002c*/ 	.byte	0x04, 0x55
        /*002e*/ 	.short	(.L_27 - .L_26)


	//   ....[0]....
.L_26:
        /*0030*/ 	.word	0x00000001
        /*0034*/ 	.byte	0x40, 0x0d, 0x00, 0x00, 0x01, 0x00, 0x00, 0x00, 0x80, 0x82, 0x00, 0x00, 0x01, 0x00, 0x00, 0x00
        /*0044*/ 	.byte	0x90, 0x8e, 0x00, 0x00


	//----- nvinfo : EIATTR_MERCURY_ISA_VERSION
	.align		4
.L_27:
        /*0048*/ 	.byte	0x03, 0x5f
        /*004a*/ 	.short	0x0101


	//----- nvinfo : EIATTR_INT_WARP_WIDE_INSTR_OFFSETS
	.align		4
        /*004c*/ 	.byte	0x04, 0x31
        /*004e*/ 	.short	(.L_29 - .L_28)


	//   ....[0]....
.L_28:
        /*0050*/ 	.word	0x00000650


	//   ....[1]....
        /*0054*/ 	.word	0x00000670


	//   ....[2]....
        /*0058*/ 	.word	0x000006f0


	//   ....[3]....
        /*005c*/ 	.word	0x00000700


	//   ....[4]....
        /*0060*/ 	.word	0x00000710


	//   ....[5]....
        /*0064*/ 	.word	0x00000730


	//   ....[6]....
        /*0068*/ 	.word	0x000007c0


	//   ....[7]....
        /*006c*/ 	.word	0x000007e0


	//----- nvinfo : EIATTR_COOP_GROUP_MASK_REGIDS
	.align		4
.L_29:
        /*0070*/ 	.byte	0x04, 0x29
        /*0072*/ 	.short	(.L_31 - .L_30)


	//   ....[0]....
.L_30:
        /*0074*/ 	.word	0xffffffff


	//   ....[1]....
        /*0078*/ 	.word	0xffffffff


	//   ....[2]....
        /*007c*/ 	.word	0xffffffff


	//   ....[3]....
        /*0080*/ 	.word	0xffffffff


	//   ....[4]....
        /*0084*/ 	.word	0xffffffff


	//   ....[5]....
        /*0088*/ 	.word	0xffffffff


	//----- nvinfo : EIATTR_COOP_GROUP_INSTR_OFFSETS
	.align		4
.L_31:
        /*008c*/ 	.byte	0x04, 0x28
        /*008e*/ 	.short	(.L_33 - .L_32)


	//   ....[0]....
.L_32:
        /*0090*/ 	.word	0x00000070


	//   ....[1]....
        /*0094*/ 	.word	0x00000080


	//   ....[2]....
        /*0098*/ 	.word	0x00000140


	//   ....[3]....
        /*009c*/ 	.word	0x00000540


	//   ....[4]....
        /*00a0*/ 	.word	0x00000580


	//   ....[5]....
        /*00a4*/ 	.word	0x000005d0


	//----- nvinfo : EIATTR_REG_RECONFIG
	.align		4
.L_33:
        /*00a8*/ 	.byte	0x01, 0x54
	.zero		2


	//----- nvinfo : EIATTR_SYSCALL_OFFSETS
	.align		4
        /*00ac*/ 	.byte	0x04, 0x46
        /*00ae*/ 	.short	(.L_35 - .L_34)


	//   ....[0]....
.L_34:
        /*00b0*/ 	.word	0x000017e0


	//----- nvinfo : EIATTR_MBARRIER_INSTR_OFFSETS
	.align		4
.L_35:
        /*00b4*/ 	.byte	0x04, 0x39
        /*00b6*/ 	.short	(.L_37 - .L_36)


	//   ....[0]....
.L_36:
        /*00b8*/ 	.word	0x00000260
        /*00bc*/ 	.word	0x000000ff
        /*00c0*/ 	.word	0x00000000
        /*00c4*/ 	.short	0x0100
        /*00c6*/ 	.byte	0x08
	.zero		1


	//   ....[1]....
        /*00c8*/ 	.word	0x00000270
        /*00cc*/ 	.word	0x000000ff
        /*00d0*/ 	.word	0x000000b0
        /*00d4*/ 	.short	0x0100
        /*00d6*/ 	.byte	0x08
	.zero		1


	//   ....[2]....
        /*00d8*/ 	.word	0x00000280
        /*00dc*/ 	.word	0x000000ff
        /*00e0*/ 	.word	0x00000008
        /*00e4*/ 	.short	0x0100
        /*00e6*/ 	.byte	0x08
	.zero		1


	//   ....[3]....
        /*00e8*/ 	.word	0x00000290
        /*00ec*/ 	.word	0x000000ff
        /*00f0*/ 	.word	0x000000b8
        /*00f4*/ 	.short	0x0100
        /*00f6*/ 	.byte	0x08
	.zero		1


	//   ....[4]....
        /*00f8*/ 	.word	0x000002a0
        /*00fc*/ 	.word	0x000000ff
        /*0100*/ 	.word	0x00000010
        /*0104*/ 	.short	0x0100
        /*0106*/ 	.byte	0x08
	.zero		1


	//   ....[5]....
        /*0108*/ 	.word	0x000002b0
        /*010c*/ 	.word	0x000000ff
        /*0110*/ 	.word	0x000000c0
        /*0114*/ 	.short	0x0100
        /*0116*/ 	.byte	0x08
	.zero		1


	//   ....[6]....
        /*0118*/ 	.word	0x000002c0
        /*011c*/ 	.word	0x000000ff
        /*0120*/ 	.word	0x00000018
        /*0124*/ 	.short	0x0100
        /*0126*/ 	.byte	0x08
	.zero		1


	//   ....[7]....
        /*0128*/ 	.word	0x000002d0
        /*012c*/ 	.word	0x000000ff
        /*0130*/ 	.word	0x000000c8
        /*0134*/ 	.short	0x0100
        /*0136*/ 	.byte	0x08
	.zero		1


	//   ....[8]....
        /*0138*/ 	.word	0x000002e0
        /*013c*/ 	.word	0x000000ff
        /*0140*/ 	.word	0x00000020
        /*0144*/ 	.short	0x0100
        /*0146*/ 	.byte	0x08
	.zero		1


	//   ....[9]....
        /*0148*/ 	.word	0x000002f0
        /*014c*/ 	.word	0x000000ff
        /*0150*/ 	.word	0x000000d0
        /*0154*/ 	.short	0x0100
        /*0156*/ 	.byte	0x08
	.zero		1


	//   ....[10]....
        /*0158*/ 	.word	0x00000300
        /*015c*/ 	.word	0x000000ff
        /*0160*/ 	.word	0x00000028
        /*0164*/ 	.short	0x0100
        /*0166*/ 	.byte	0x08
	.zero		1


	//   ....[11]....
        /*0168*/ 	.word	0x00000310
        /*016c*/ 	.word	0x000000ff
        /*0170*/ 	.word	0x000000d8
        /*0174*/ 	.short	0x0100
        /*0176*/ 	.byte	0x08
	.zero		1


	//   ....[12]....
        /*0178*/ 	.word	0x00000320
        /*017c*/ 	.word	0x000000ff
        /*0180*/ 	.word	0x00000030
        /*0184*/ 	.short	0x0100
        /*0186*/ 	.byte	0x08
	.zero		1


	//   ....[13]....
        /*0188*/ 	.word	0x00000330
        /*018c*/ 	.word	0x000000ff
        /*0190*/ 	.word	0x000000e0
        /*0194*/ 	.short	0x0100
        /*0196*/ 	.byte	0x08
	.zero		1


	//   ....[14]....
        /*0198*/ 	.word	0x00000340
        /*019c*/ 	.word	0x000000ff
        /*01a0*/ 	.word	0x00000038
        /*01a4*/ 	.short	0x0100
        /*01a6*/ 	.byte	0x08
	.zero		1


	//   ....[15]....
        /*01a8*/ 	.word	0x00000350
        /*01ac*/ 	.word	0x000000ff
        /*01b0*/ 	.word	0x000000e8
        /*01b4*/ 	.short	0x0100
        /*01b6*/ 	.byte	0x08
	.zero		1


	//   ....[16]....
        /*01b8*/ 	.word	0x00000360
        /*01bc*/ 	.word	0x000000ff
        /*01c0*/ 	.word	0x00000040
        /*01c4*/ 	.short	0x0100
        /*01c6*/ 	.byte	0x08
	.zero		1


	//   ....[17]....
        /*01c8*/ 	.word	0x00000370
        /*01cc*/ 	.word	0x000000ff
        /*01d0*/ 	.word	0x000000f0
        /*01d4*/ 	.short	0x0100
        /*01d6*/ 	.byte	0x08
	.zero		1


	//   ....[18]....
        /*01d8*/ 	.word	0x00000380
        /*01dc*/ 	.word	0x000000ff
        /*01e0*/ 	.word	0x00000048
        /*01e4*/ 	.short	0x0100
        /*01e6*/ 	.byte	0x08
	.zero		1


	//   ....[19]....
        /*01e8*/ 	.word	0x00000390
        /*01ec*/ 	.word	0x000000ff
        /*01f0*/ 	.word	0x000000f8
        /*01f4*/ 	.short	0x0100
        /*01f6*/ 	.byte	0x08
	.zero		1


	//   ....[20]....
        /*01f8*/ 	.word	0x000003a0
        /*01fc*/ 	.word	0x000000ff
        /*0200*/ 	.word	0x00000050
        /*0204*/ 	.short	0x0100
        /*0206*/ 	.byte	0x08
	.zero		1


	//   ....[21]....
        /*0208*/ 	.word	0x000003b0
        /*020c*/ 	.word	0x000000ff
        /*0210*/ 	.word	0x00000100
        /*0214*/ 	.short	0x0100
        /*0216*/ 	.byte	0x08
	.zero		1


	//   ....[22]....
        /*0218*/ 	.word	0x000003c0
        /*021c*/ 	.word	0x000000ff
        /*0220*/ 	.word	0x00000058
        /*0224*/ 	.short	0x0100
        /*0226*/ 	.byte	0x08
	.zero		1


	//   ....[23]....
        /*0228*/ 	.word	0x000003d0
        /*022c*/ 	.word	0x000000ff
        /*0230*/ 	.word	0x00000108
        /*0234*/ 	.short	0x0100
        /*0236*/ 	.byte	0x08
	.zero		1


	//   ....[24]....
        /*0238*/ 	.word	0x000003e0
        /*023c*/ 	.word	0x000000ff
        /*0240*/ 	.word	0x00000060
        /*0244*/ 	.short	0x0100
        /*0246*/ 	.byte	0x08
	.zero		1


	//   ....[25]....
        /*0248*/ 	.word	0x000003f0
        /*024c*/ 	.word	0x000000ff
        /*0250*/ 	.word	0x00000110
        /*0254*/ 	.short	0x0100
        /*0256*/ 	.byte	0x08
	.zero		1


	//   ....[26]....
        /*0258*/ 	.word	0x00000400
        /*025c*/ 	.word	0x000000ff
        /*0260*/ 	.word	0x00000068
        /*0264*/ 	.short	0x0100
        /*0266*/ 	.byte	0x08
	.zero		1


	//   ....[27]....
        /*0268*/ 	.word	0x00000410
        /*026c*/ 	.word	0x000000ff
        /*0270*/ 	.word	0x00000118
        /*0274*/ 	.short	0x0100
        /*0276*/ 	.byte	0x08
	.zero		1


	//   ....[28]....
        /*0278*/ 	.word	0x00000420
        /*027c*/ 	.word	0x000000ff
        /*0280*/ 	.word	0x00000070
        /*0284*/ 	.short	0x0100
        /*0286*/ 	.byte	0x08
	.zero		1


	//   ....[29]....
        /*0288*/ 	.word	0x00000430
        /*028c*/ 	.word	0x000000ff
        /*0290*/ 	.word	0x00000120
        /*0294*/ 	.short	0x0100
        /*0296*/ 	.byte	0x08
	.zero		1


	//   ....[30]....
        /*0298*/ 	.word	0x00000440
        /*029c*/ 	.word	0x000000ff
        /*02a0*/ 	.word	0x00000078
        /*02a4*/ 	.short	0x0100
        /*02a6*/ 	.byte	0x08
	.zero		1


	//   ....[31]....
        /*02a8*/ 	.word	0x00000450
        /*02ac*/ 	.word	0x000000ff
        /*02b0*/ 	.word	0x00000128
        /*02b4*/ 	.short	0x0100
        /*02b6*/ 	.byte	0x08
	.zero		1


	//   ....[32]....
        /*02b8*/ 	.word	0x00000460
        /*02bc*/ 	.word	0x000000ff
        /*02c0*/ 	.word	0x00000080
        /*02c4*/ 	.short	0x0100
        /*02c6*/ 	.byte	0x08
	.zero		1


	//   ....[33]....
        /*02c8*/ 	.word	0x00000470
        /*02cc*/ 	.word	0x000000ff
        /*02d0*/ 	.word	0x00000130
        /*02d4*/ 	.short	0x0100
        /*02d6*/ 	.byte	0x08
	.zero		1


	//   ....[34]....
        /*02d8*/ 	.word	0x00000480
        /*02dc*/ 	.word	0x000000ff
        /*02e0*/ 	.word	0x00000088
        /*02e4*/ 	.short	0x0100
        /*02e6*/ 	.byte	0x08
	.zero		1


	//   ....[35]....
        /*02e8*/ 	.word	0x00000490
        /*02ec*/ 	.word	0x000000ff
        /*02f0*/ 	.word	0x00000138
        /*02f4*/ 	.short	0x0100
        /*02f6*/ 	.byte	0x08
	.zero		1


	//   ....[36]....
        /*02f8*/ 	.word	0x000004a0
        /*02fc*/ 	.word	0x000000ff
        /*0300*/ 	.word	0x00000090
        /*0304*/ 	.short	0x0100
        /*0306*/ 	.byte	0x08
	.zero		1


	//   ....[37]....
        /*0308*/ 	.word	0x000004b0
        /*030c*/ 	.word	0x000000ff
        /*0310*/ 	.word	0x00000140
        /*0314*/ 	.short	0x0100
        /*0316*/ 	.byte	0x08
	.zero		1


	//   ....[38]....
        /*0318*/ 	.word	0x000004c0
        /*031c*/ 	.word	0x000000ff
        /*0320*/ 	.word	0x00000098
        /*0324*/ 	.short	0x0100
        /*0326*/ 	.byte	0x08
	.zero		1


	//   ....[39]....
        /*0328*/ 	.word	0x000004d0
        /*032c*/ 	.word	0x000000ff
        /*0330*/ 	.word	0x00000148
        /*0334*/ 	.short	0x0100
        /*0336*/ 	.byte	0x08
	.zero		1


	//   ....[40]....
        /*0338*/ 	.word	0x000004e0
        /*033c*/ 	.word	0x000000ff
        /*0340*/ 	.word	0x000000a0
        /*0344*/ 	.short	0x0100
        /*0346*/ 	.byte	0x08
	.zero		1


	//   ....[41]....
        /*0348*/ 	.word	0x000004f0
        /*034c*/ 	.word	0x000000ff
        /*0350*/ 	.word	0x00000150
        /*0354*/ 	.short	0x0100
        /*0356*/ 	.byte	0x08
	.zero		1


	//   ....[42]....
        /*0358*/ 	.word	0x00000500
        /*035c*/ 	.word	0x000000ff
        /*0360*/ 	.word	0x000000a8
        /*0364*/ 	.short	0x0100
        /*0366*/ 	.byte	0x08
	.zero		1


	//   ....[43]....
        /*0368*/ 	.word	0x00000510
        /*036c*/ 	.word	0x000000ff
        /*0370*/ 	.word	0x00000158
        /*0374*/ 	.short	0x0100
        /*0376*/ 	.byte	0x08
	.zero		1


	//   ....[44]....
        /*0378*/ 	.word	0x00000820
        /*037c*/ 	.word	0x000000ff
        /*0380*/ 	.word	0x00000190
        /*0384*/ 	.short	0x0100
        /*0386*/ 	.byte	0x08
	.zero		1


	//   ....[45]....
        /*0388*/ 	.word	0x00000890
        /*038c*/ 	.word	0x000000ff
        /*0390*/ 	.word	0x00000198
        /*0394*/ 	.short	0x0100
        /*0396*/ 	.byte	0x08
	.zero		1


	//   ....[46]....
        /*0398*/ 	.word	0x000008b0
        /*039c*/ 	.word	0x000000ff
        /*03a0*/ 	.word	0x00000170
        /*03a4*/ 	.short	0x0100
        /*03a6*/ 	.byte	0x09
	.zero		1


	//   ....[47]....
        /*03a8*/ 	.word	0x000008c0
        /*03ac*/ 	.word	0x000000ff
        /*03b0*/ 	.word	0x00000178
        /*03b4*/ 	.short	0x0100
        /*03b6*/ 	.byte	0x09
	.zero		1


	//   ....[48]....
        /*03b8*/ 	.word	0x000008d0
        /*03bc*/ 	.word	0x000000ff
        /*03c0*/ 	.word	0x00000180
        /*03c4*/ 	.short	0x0100
        /*03c6*/ 	.byte	0x09
	.zero		1


	//   ....[49]....
        /*03c8*/ 	.word	0x000008e0
        /*03cc*/ 	.word	0x000000ff
        /*03d0*/ 	.word	0x00000188
        /*03d4*/ 	.short	0x0100
        /*03d6*/ 	.byte	0x09
	.zero		1


	//   ....[50]....
        /*03d8*/ 	.word	0x000016c0
        /*03dc*/ 	.word	0x0000009f
        /*03e0*/ 	.word	0x00000000
        /*03e4*/ 	.short	0x010a
        /*03e6*/ 	.byte	0x2a
	.zero		1


	//   ....[51]....
        /*03e8*/ 	.word	0x00001870
        /*03ec*/ 	.word	0x00000003
        /*03f0*/ 	.word	0x00000000
        /*03f4*/ 	.short	0x010a
        /*03f6*/ 	.byte	0x3f
	.zero		1


	//   ....[52]....
        /*03f8*/ 	.word	0x000018d0
        /*03fc*/ 	.word	0x00000003
        /*0400*/ 	.word	0x00000000
        /*0404*/ 	.short	0x010a
        /*0406*/ 	.byte	0x3f
	.zero		1


	//   ....[53]....
        /*0408*/ 	.word	0x00001ac0
        /*040c*/ 	.word	0x000000ff
        /*0410*/ 	.word	0x00000000
        /*0414*/ 	.short	0x010a
        /*0416*/ 	.byte	0x04
	.zero		1


	//   ....[54]....
        /*0418*/ 	.word	0x00001b00
        /*041c*/ 	.word	0x000000ff
        /*0420*/ 	.word	0x00000000
        /*0424*/ 	.short	0x010a
        /*0426*/ 	.byte	0x04
	.zero		1


	//   ....[55]....
        /*0428*/ 	.word	0x00001bf0
        /*042c*/ 	.word	0x000000ff
        /*0430*/ 	.word	0x00000000
        /*0434*/ 	.short	0x0101
        /*0436*/ 	.byte	0x04
	.zero		1


	//   ....[56]....
        /*0438*/ 	.word	0x00001ce0
        /*043c*/ 	.word	0x0000009e
        /*0440*/ 	.word	0x00000000
        /*0444*/ 	.short	0x0101
        /*0446*/ 	.byte	0x2d
	.zero		1


	//   ....[57]....
        /*0448*/ 	.word	0x00001db0
        /*044c*/ 	.word	0x000000ff
        /*0450*/ 	.word	0x00000000
        /*0454*/ 	.short	0x0101
        /*0456*/ 	.byte	0x06
	.zero		1


	//   ....[58]....
        /*0458*/ 	.word	0x00001e60
        /*045c*/ 	.word	0x0000009f
        /*0460*/ 	.word	0x00000010
        /*0464*/ 	.short	0x010a
        /*0466*/ 	.byte	0x2a
	.zero		1


	//   ....[59]....
        /*0468*/ 	.word	0x000082a0
        /*046c*/ 	.word	0x000000a0
        /*0470*/ 	.word	0x00000000
        /*0474*/ 	.short	0x0101
        /*0476*/ 	.byte	0x2d
	.zero		1


	//   ....[60]....
        /*0478*/ 	.word	0x00008c00
        /*047c*/ 	.word	0x0000000a
        /*0480*/ 	.word	0x000000b0
        /*0484*/ 	.short	0x010a
        /*0486*/ 	.byte	0x3f
	.zero		1


	//   ....[61]....
        /*0488*/ 	.word	0x00008fa0
        /*048c*/ 	.word	0x00000005
        /*0490*/ 	.word	0x00000198
        /*0494*/ 	.short	0x0101
        /*0496*/ 	.byte	0x3f
	.zero		1


	//   ....[62]....
        /*0498*/ 	.word	0x00009720
        /*049c*/ 	.word	0x00000009
        /*04a0*/ 	.word	0x00000000
        /*04a4*/ 	.short	0x010a
        /*04a6*/ 	.byte	0x3f
	.zero		1


	//   ....[63]....
        /*04a8*/ 	.word	0x000097a0
        /*04ac*/ 	.word	0x00000008
        /*04b0*/ 	.word	0x00000000
        /*04b4*/ 	.short	0x010a
        /*04b6*/ 	.byte	0x3f
	.zero		1


	//   ....[64]....
        /*04b8*/ 	.word	0x00009830
        /*04bc*/ 	.word	0x00000009
        /*04c0*/ 	.word	0x00000000
        /*04c4*/ 	.short	0x010a
        /*04c6*/ 	.byte	0x3f
	.zero		1


	//   ....[65]....
        /*04c8*/ 	.word	0x000098c0
        /*04cc*/ 	.word	0x00000008
        /*04d0*/ 	.word	0x00000000
        /*04d4*/ 	.short	0x010a
        /*04d6*/ 	.byte	0x3f
	.zero		1


	//   ....[66]....
        /*04d8*/ 	.word	0x00009950
        /*04dc*/ 	.word	0x00000009
        /*04e0*/ 	.word	0x00000000
        /*04e4*/ 	.short	0x010a
        /*04e6*/ 	.byte	0x3f
	.zero		1


	//   ....[67]....
        /*04e8*/ 	.word	0x000099e0
        /*04ec*/ 	.word	0x00000008
        /*04f0*/ 	.word	0x00000000
        /*04f4*/ 	.short	0x010a
        /*04f6*/ 	.byte	0x3f
	.zero		1


	//   ....[68]....
        /*04f8*/ 	.word	0x00009a70
        /*04fc*/ 	.word	0x00000009
        /*0500*/ 	.word	0x00000000
        /*0504*/ 	.short	0x010a
        /*0506*/ 	.byte	0x3f
	.zero		1


	//   ....[69]....
        /*0508*/ 	.word	0x00009b00
        /*050c*/ 	.word	0x00000008
        /*0510*/ 	.word	0x00000000
        /*0514*/ 	.short	0x010a
        /*0516*/ 	.byte	0x3f
	.zero		1


	//   ....[70]....
        /*0518*/ 	.word	0x00009b90
        /*051c*/ 	.word	0x00000009
        /*0520*/ 	.word	0x00000000
        /*0524*/ 	.short	0x010a
        /*0526*/ 	.byte	0x3f
	.zero		1


	//   ....[71]....
        /*0528*/ 	.word	0x00009c20
        /*052c*/ 	.word	0x00000008
        /*0530*/ 	.word	0x00000000
        /*0534*/ 	.short	0x010a
        /*0536*/ 	.byte	0x3f
	.zero		1


	//   ....[72]....
        /*0538*/ 	.word	0x00009cb0
        /*053c*/ 	.word	0x00000009
        /*0540*/ 	.word	0x00000000
        /*0544*/ 	.short	0x010a
        /*0546*/ 	.byte	0x3f
	.zero		1


	//   ....[73]....
        /*0548*/ 	.word	0x00009d40
        /*054c*/ 	.word	0x00000008
        /*0550*/ 	.word	0x00000000
        /*0554*/ 	.short	0x010a
        /*0556*/ 	.byte	0x3f
	.zero		1


	//   ....[74]....
        /*0558*/ 	.word	0x00009dd0
        /*055c*/ 	.word	0x00000009
        /*0560*/ 	.word	0x00000000
        /*0564*/ 	.short	0x010a
        /*0566*/ 	.byte	0x3f
	.zero		1


	//   ....[75]....
        /*0568*/ 	.word	0x00009e60
        /*056c*/ 	.word	0x00000008
        /*0570*/ 	.word	0x00000000
        /*0574*/ 	.short	0x010a
        /*0576*/ 	.byte	0x3f
	.zero		1


	//   ....[76]....
        /*0578*/ 	.word	0x00009ef0
        /*057c*/ 	.word	0x00000009
        /*0580*/ 	.word	0x00000000
        /*0584*/ 	.short	0x010a
        /*0586*/ 	.byte	0x3f
	.zero		1


	//   ....[77]....
        /*0588*/ 	.word	0x00009f80
        /*058c*/ 	.word	0x00000008
        /*0590*/ 	.word	0x00000000
        /*0594*/ 	.short	0x010a
        /*0596*/ 	.byte	0x3f
	.zero		1


	//   ....[78]....
        /*0598*/ 	.word	0x0000a010
        /*059c*/ 	.word	0x00000009
        /*05a0*/ 	.word	0x00000000
        /*05a4*/ 	.short	0x010a
        /*05a6*/ 	.byte	0x3f
	.zero		1


	//   ....[79]....
        /*05a8*/ 	.word	0x0000a0a0
        /*05ac*/ 	.word	0x00000008
        /*05b0*/ 	.word	0x00000000
        /*05b4*/ 	.short	0x010a
        /*05b6*/ 	.byte	0x3f
	.zero		1


	//   ....[80]....
        /*05b8*/ 	.word	0x0000a130
        /*05bc*/ 	.word	0x00000009
        /*05c0*/ 	.word	0x00000000
        /*05c4*/ 	.short	0x010a
        /*05c6*/ 	.byte	0x3f
	.zero		1


	//   ....[81]....
        /*05c8*/ 	.word	0x0000a1c0
        /*05cc*/ 	.word	0x00000008
        /*05d0*/ 	.word	0x00000000
        /*05d4*/ 	.short	0x010a
        /*05d6*/ 	.byte	0x3f
	.zero		1


	//   ....[82]....
        /*05d8*/ 	.word	0x0000a250
        /*05dc*/ 	.word	0x0000000b
        /*05e0*/ 	.word	0x00000000
        /*05e4*/ 	.short	0x010a
        /*05e6*/ 	.byte	0x3f
	.zero		1


	//   ....[83]....
        /*05e8*/ 	.word	0x0000a2e0
        /*05ec*/ 	.word	0x00000003
        /*05f0*/ 	.word	0x00000000
        /*05f4*/ 	.short	0x010a
        /*05f6*/ 	.byte	0x3f
	.zero		1


	//   ....[84]....
        /*05f8*/ 	.word	0x0000a340
        /*05fc*/ 	.word	0x0000009d
        /*0600*/ 	.word	0x00000000
        /*0604*/ 	.short	0x010a
        /*0606*/ 	.byte	0x3f
	.zero		1


	//   ....[85]....
        /*0608*/ 	.word	0x0000a390
        /*060c*/ 	.word	0x00000003
        /*0610*/ 	.word	0x00000000
        /*0614*/ 	.short	0x010a
        /*0616*/ 	.byte	0x3f
	.zero		1


	//   ....[86]....
        /*0618*/ 	.word	0x0000a3f0
        /*061c*/ 	.word	0x00000004
        /*0620*/ 	.word	0x00000000
        /*0624*/ 	.short	0x010a
        /*0626*/ 	.byte	0x3f
	.zero		1


	//   ....[87]....
        /*0628*/ 	.word	0x0000a440
        /*062c*/ 	.word	0x0000009d
        /*0630*/ 	.word	0x00000010
        /*0634*/ 	.short	0x010a
        /*0636*/ 	.byte	0x3f
	.zero		1


	//   ....[88]....
        /*0638*/ 	.word	0x0000a510
        /*063c*/ 	.word	0x0000000a
        /*0640*/ 	.word	0x000000b0
        /*0644*/ 	.short	0x010a
        /*0646*/ 	.byte	0x3f
	.zero		1


	//   ....[89]....
        /*0648*/ 	.word	0x0000a5e0
        /*064c*/ 	.word	0x00000009
        /*0650*/ 	.word	0x00000000
        /*0654*/ 	.short	0x010a
        /*0656*/ 	.byte	0x3f
	.zero		1


	//   ....[90]....
        /*0658*/ 	.word	0x0000a630
        /*065c*/ 	.word	0x00000008
        /*0660*/ 	.word	0x00000000
        /*0664*/ 	.short	0x010a
        /*0666*/ 	.byte	0x3f
	.zero		1


	//   ....[91]....
        /*0668*/ 	.word	0x0000a680
        /*066c*/ 	.word	0x00000009
        /*0670*/ 	.word	0x00000000
        /*0674*/ 	.short	0x010a
        /*0676*/ 	.byte	0x3f
	.zero		1


	//   ....[92]....
        /*0678*/ 	.word	0x0000a6d0
        /*067c*/ 	.word	0x00000008
        /*0680*/ 	.word	0x00000000
        /*0684*/ 	.short	0x010a
        /*0686*/ 	.byte	0x3f
	.zero		1


	//   ....[93]....
        /*0688*/ 	.word	0x0000a720
        /*068c*/ 	.word	0x00000009
        /*0690*/ 	.word	0x00000000
        /*0694*/ 	.short	0x010a
        /*0696*/ 	.byte	0x3f
	.zero		1


	//   ....[94]....
        /*0698*/ 	.word	0x0000a770
        /*069c*/ 	.word	0x00000008
        /*06a0*/ 	.word	0x00000000
        /*06a4*/ 	.short	0x010a
        /*06a6*/ 	.byte	0x3f
	.zero		1


	//   ....[95]....
        /*06a8*/ 	.word	0x0000a7c0
        /*06ac*/ 	.word	0x00000009
        /*06b0*/ 	.word	0x00000000
        /*06b4*/ 	.short	0x010a
        /*06b6*/ 	.byte	0x3f
	.zero		1


	//   ....[96]....
        /*06b8*/ 	.word	0x0000a810
        /*06bc*/ 	.word	0x00000008
        /*06c0*/ 	.word	0x00000000
        /*06c4*/ 	.short	0x010a
        /*06c6*/ 	.byte	0x3f
	.zero		1


	//   ....[97]....
        /*06c8*/ 	.word	0x0000a860
        /*06cc*/ 	.word	0x00000009
        /*06d0*/ 	.word	0x00000000
        /*06d4*/ 	.short	0x010a
        /*06d6*/ 	.byte	0x3f
	.zero		1


	//   ....[98]....
        /*06d8*/ 	.word	0x0000a8b0
        /*06dc*/ 	.word	0x00000008
        /*06e0*/ 	.word	0x00000000
        /*06e4*/ 	.short	0x010a
        /*06e6*/ 	.byte	0x3f
	.zero		1


	//   ....[99]....
        /*06e8*/ 	.word	0x0000a900
        /*06ec*/ 	.word	0x00000009
        /*06f0*/ 	.word	0x00000000
        /*06f4*/ 	.short	0x010a
        /*06f6*/ 	.byte	0x3f
	.zero		1


	//   ....[100]....
        /*06f8*/ 	.word	0x0000a950
        /*06fc*/ 	.word	0x00000008
        /*0700*/ 	.word	0x00000000
        /*0704*/ 	.short	0x010a
        /*0706*/ 	.byte	0x3f
	.zero		1


	//   ....[101]....
        /*0708*/ 	.word	0x0000a9a0
        /*070c*/ 	.word	0x00000009
        /*0710*/ 	.word	0x00000000
        /*0714*/ 	.short	0x010a
        /*0716*/ 	.byte	0x3f
	.zero		1


	//   ....[102]....
        /*0718*/ 	.word	0x0000a9f0
        /*071c*/ 	.word	0x00000008
        /*0720*/ 	.word	0x00000000
        /*0724*/ 	.short	0x010a
        /*0726*/ 	.byte	0x3f
	.zero		1


	//   ....[103]....
        /*0728*/ 	.word	0x0000aa40
        /*072c*/ 	.word	0x00000009
        /*0730*/ 	.word	0x00000000
        /*0734*/ 	.short	0x010a
        /*0736*/ 	.byte	0x3f
	.zero		1


	//   ....[104]....
        /*0738*/ 	.word	0x0000aa90
        /*073c*/ 	.word	0x00000008
        /*0740*/ 	.word	0x00000000
        /*0744*/ 	.short	0x010a
        /*0746*/ 	.byte	0x3f
	.zero		1


	//   ....[105]....
        /*0748*/ 	.word	0x0000aae0
        /*074c*/ 	.word	0x00000009
        /*0750*/ 	.word	0x00000000
        /*0754*/ 	.short	0x010a
        /*0756*/ 	.byte	0x3f
	.zero		1


	//   ....[106]....
        /*0758*/ 	.word	0x0000ab30
        /*075c*/ 	.word	0x00000008
        /*0760*/ 	.word	0x00000000
        /*0764*/ 	.short	0x010a
        /*0766*/ 	.byte	0x3f
	.zero		1


	//   ....[107]....
        /*0768*/ 	.word	0x0000ab80
        /*076c*/ 	.word	0x00000009
        /*0770*/ 	.word	0x00000000
        /*0774*/ 	.short	0x010a
        /*0776*/ 	.byte	0x3f
	.zero		1


	//   ....[108]....
        /*0778*/ 	.word	0x0000abd0
        /*077c*/ 	.word	0x00000008
        /*0780*/ 	.word	0x00000000
        /*0784*/ 	.short	0x010a
        /*0786*/ 	.byte	0x3f
	.zero		1


	//   ....[109]....
        /*0788*/ 	.word	0x0000ac20
        /*078c*/ 	.word	0x0000000b
        /*0790*/ 	.word	0x00000000
        /*0794*/ 	.short	0x010a
        /*0796*/ 	.byte	0x3f
	.zero		1


	//----- nvinfo : EIATTR_NUM_MBARRIERS
	.align		4
.L_37:
        /*0798*/ 	.byte	0x03, 0x38
        /*079a*/ 	.short	0x0032


	//----- nvinfo : EIATTR_EXIT_INSTR_OFFSETS
	.align		4
        /*079c*/ 	.byte	0x04, 0x1c
        /*079e*/ 	.short	(.L_39 - .L_38)


	//   ....[0]....
.L_38:
        /*07a0*/ 	.word	0x000013f0


	//   ....[1]....
        /*07a4*/ 	.word	0x00001450


	//   ....[2]....
        /*07a8*/ 	.word	0x00008930


	//   ....[3]....
        /*07ac*/ 	.word	0x00008960


	//   ....[4]....
        /*07b0*/ 	.word	0x0000a330


	//----- nvinfo : EIATTR_MAX_THREADS
	.align		4
.L_39:
        /*07b4*/ 	.byte	0x04, 0x05
        /*07b6*/ 	.short	(.L_41 - .L_40)
.L_40:
        /*07b8*/ 	.word	0x00000180
        /*07bc*/ 	.word	0x00000001
        /*07c0*/ 	.word	0x00000001


	//----- nvinfo : EIATTR_CRS_STACK_SIZE
	.align		4
.L_41:
        /*07c4*/ 	.byte	0x04, 0x1e
        /*07c6*/ 	.short	(.L_43 - .L_42)
.L_42:
        /*07c8*/ 	.word	0x00000000


	//----- nvinfo : EIATTR_CBANK_PARAM_SIZE
	.align		4
.L_43:
        /*07cc*/ 	.byte	0x03, 0x19
        /*07ce*/ 	.short	0x0470


	//----- nvinfo : EIATTR_PARAM_CBANK
	.align		4
        /*07d0*/ 	.byte	0x04, 0x0a
        /*07d2*/ 	.short	(.L_45 - .L_44)
	.align		4
.L_44:
        /*07d4*/ 	.word	index@(.nv.constant0._ZN7cutlass13device_kernelINS_4gemm6kernel13GemmUniversalIN4cute5tupleIJiiiiEEENS1_10collective13CollectiveMmaINS1_34MainloopSm90TmaGmmaWarpSpecializedILi22ENS5_IJNS4_1CILi1EEESB_SB_EEENS1_32KernelTmaWarpSpecializedPingpongEEENS5_IJNSA_ILi64EEENSA_ILi256EEENSA_ILi32EEEEEEaNS5_IJlSB_lEEEaSJ_NS4_8TiledMMAINS4_8MMA_AtomIJNS4_4SM904GMMA27MMA_64x256x32_S32S8S8_SS_TNEEEENS4_6LayoutISC_NS5_IJNSA_ILi0EEESR_SR_EEEEENS5_IJNS4_10UnderscoreESU_SU_EEEEENS4_13SM90_TMA_LOADENS4_14ComposedLayoutINS4_7SwizzleILi1ELi4ELi3EEENS4_18smem_ptr_flag_bitsILi8EEENSQ_INS5_IJNSA_ILi8EEESH_EEENS5_IJSH_SB_EEEEEEEvNS4_8identityESX_S17_vS18_EENS_8epilogue10collective6detail29Sm90TmaWarpSpecializedAdapterINS1B_15DefaultEpilogueIaSJ_SJ_NS1A_6thread17LinearCombinationIaLi1EiiLNS1F_9ScaleType4KindE0ELNS_15FloatRoundStyleE2EaEENS1_15EpilogueDefaultEEEEEvvEEEEvNT_6ParamsE)
        /*07d8*/ 	.short	0x0210
        /*07da*/ 	.short	0x0470


	//----- nvinfo : EIATTR_SW_WAR
	.align		4
.L_45:
        /*07dc*/ 	.byte	0x04, 0x36
        /*07de*/ 	.short	(.L_47 - .L_46)
.L_46:
        /*07e0*/ 	.word	0x00000008
.L_47:


//--------------------- .nv.callgraph             --------------------------
	.section	.nv.callgraph,"",@"SHT_CUDA_CALLGRAPH"
	.align	4
	.sectionentsize	8
	.align		4
        /*0000*/ 	.word	0x00000000
	.align		4
        /*0004*/ 	.word	0xffffffff
	.align		4
        /*0008*/ 	.word	index@(_ZN7cutlass13device_kernelINS_4gemm6kernel13GemmUniversalIN4cute5tupleIJiiiiEEENS1_10collective13CollectiveMmaINS1_34MainloopSm90TmaGmmaWarpSpecializedILi22ENS5_IJNS4_1CILi1EEESB_SB_EEENS1_32KernelTmaWarpSpecializedPingpongEEENS5_IJNSA_ILi64EEENSA_ILi256EEENSA_ILi32EEEEEEaNS5_IJlSB_lEEEaSJ_NS4_8TiledMMAINS4_8MMA_AtomIJNS4_4SM904GMMA27MMA_64x256x32_S32S8S8_SS_TNEEEENS4_6LayoutISC_NS5_IJNSA_ILi0EEESR_SR_EEEEENS5_IJNS4_10UnderscoreESU_SU_EEEEENS4_13SM90_TMA_LOADENS4_14ComposedLayoutINS4_7SwizzleILi1ELi4ELi3EEENS4_18smem_ptr_flag_bitsILi8EEENSQ_INS5_IJNSA_ILi8EEESH_EEENS5_IJSH_SB_EEEEEEEvNS4_8identityESX_S17_vS18_EENS_8epilogue10collective6detail29Sm90TmaWarpSpecializedAdapterINS1B_15DefaultEpilogueIaSJ_SJ_NS1A_6thread17LinearCombinationIaLi1EiiLNS1F_9ScaleType4KindE0ELNS_15FloatRoundStyleE2EaEENS1_15EpilogueDefaultEEEEEvvEEEEvNT_6ParamsE)
	.align		4
        /*000c*/ 	.word	index@(__assertfail)
	.align		4
        /*0010*/ 	.word	0x00000000
	.align		4
        /*0014*/ 	.word	0xfffffffe
	.align		4
        /*0018*/ 	.word	0x00000000
	.align		4
        /*001c*/ 	.word	0xfffffffd
	.align		4
        /*0020*/ 	.word	0x00000000
	.align		4
        /*0024*/ 	.word	0xfffffffc


//--------------------- .nv.constant4             --------------------------
	.section	.nv.constant4,"a",@progbits
	.align	8
	.align		8
.nv.constant4:
        /*0000*/ 	.dword	__assertfail
	.align		8
        /*0008*/ 	.dword	__unnamed_1
	.align		8
        /*0010*/ 	.dword	_ZN39_INTERNAL_d1b4d3a5_4_k_cu_1029b37e_43044cuda3std3__45__cpo5beginE
	.align		8
        /*0018*/ 	.dword	_ZN39_INTERNAL_d1b4d3a5_4_k_cu_1029b37e_43044cuda3std3__45__cpo3endE
	.align		8
        /*0020*/ 	.dword	_ZN39_INTERNAL_d1b4d3a5_4_k_cu_1029b37e_43044cuda3std3__45__cpo6cbeginE
	.align		8
        /*0028*/ 	.dword	_ZN39_INTERNAL_d1b4d3a5_4_k_cu_1029b37e_43044cuda3std3__45__cpo4cendE
	.align		8
        /*0030*/ 	.dword	_ZN39_INTERNAL_d1b4d3a5_4_k_cu_1029b37e_43044cuda3std3__441_GLOBAL__N__d1b4d3a5_4_k_cu_1029b37e_43046ignoreE
	.align		8
        /*0038*/ 	.dword	_ZN39_INTERNAL_d1b4d3a5_4_k_cu_1029b37e_43044cuda3std3__419piecewise_constructE
	.align		8
        /*0040*/ 	.dword	_ZN39_INTERNAL_d1b4d3a5_4_k_cu_1029b37e_43044cuda3std3__48in_placeE
	.align		8
        /*0048*/ 	.dword	_ZN39_INTERNAL_d1b4d3a5_4_k_cu_1029b37e_43044cuda3std6ranges3__45__cpo4swapE
	.align		8
        /*0050*/ 	.dword	_ZN39_INTERNAL_d1b4d3a5_4_k_cu_1029b37e_43044cuda3std6ranges3__45__cpo9iter_moveE
	.align		8
        /*0058*/ 	.dword	_ZN39_INTERNAL_d1b4d3a5_4_k_cu_1029b37e_43044cute7productE
	.align		8
        /*0060*/ 	.dword	_ZN39_INTERNAL_d1b4d3a5_4_k_cu_1029b37e_43044cute1_E
	.align		8
        /*0068*/ 	.dword	$str$22
	.align		8
        /*0070*/ 	.dword	$str$23


//--------------------- .text._ZN7cutlass13device_kernelINS_4gemm6kernel13GemmUniversalIN4cute5tupleIJiiiiEEENS1_10collective13CollectiveMmaINS1_34MainloopSm90TmaGmmaWarpSpecializedILi22ENS5_IJNS4_1CILi1EEESB_SB_EEENS1_32KernelTmaWarpSpecializedPingpongEEENS5_IJNSA_ILi64EEENSA_ILi256EEENSA_ILi32EEEEEEaNS5_IJlSB_lEEEaSJ_NS4_8TiledMMAINS4_8MMA_AtomIJNS4_4SM904GMMA27MMA_64x256x32_S32S8S8_SS_TNEEEENS4_6LayoutISC_NS5_IJNSA_ILi0EEESR_SR_EEEEENS5_IJNS4_10UnderscoreESU_SU_EEEEENS4_13SM90_TMA_LOADENS4_14ComposedLayoutINS4_7SwizzleILi1ELi4ELi3EEENS4_18smem_ptr_flag_bitsILi8EEENSQ_INS5_IJNSA_ILi8EEESH_EEENS5_IJSH_SB_EEEEEEEvNS4_8identityESX_S17_vS18_EENS_8epilogue10collective6detail29Sm90TmaWarpSpecializedAdapterINS1B_15DefaultEpilogueIaSJ_SJ_NS1A_6thread17LinearCombinationIaLi1EiiLNS1F_9ScaleType4KindE0ELNS_15FloatRoundStyleE2EaEENS1_15EpilogueDefaultEEEEEvvEEEEvNT_6ParamsE --------------------------
	.section	.text._ZN7cutlass13device_kernelINS_4gemm6kernel13GemmUniversalIN4cute5tupleIJiiiiEEENS1_10collective13CollectiveMmaINS1_34MainloopSm90TmaGmmaWarpSpecializedILi22ENS5_IJNS4_1CILi1EEESB_SB_EEENS1_32KernelTmaWarpSpecializedPingpongEEENS5_IJNSA_ILi64EEENSA_ILi256EEENSA_ILi32EEEEEEaNS5_IJlSB_lEEEaSJ_NS4_8TiledMMAINS4_8MMA_AtomIJNS4_4SM904GMMA27MMA_64x256x32_S32S8S8_SS_TNEEEENS4_6LayoutISC_NS5_IJNSA_ILi0EEESR_SR_EEEEENS5_IJNS4_10UnderscoreESU_SU_EEEEENS4_13SM90_TMA_LOADENS4_14ComposedLayoutINS4_7SwizzleILi1ELi4ELi3EEENS4_18smem_ptr_flag_bitsILi8EEENSQ_INS5_IJNSA_ILi8EEESH_EEENS5_IJSH_SB_EEEEEEEvNS4_8identityESX_S17_vS18_EENS_8epilogue10collective6detail29Sm90TmaWarpSpecializedAdapterINS1B_15DefaultEpilogueIaSJ_SJ_NS1A_6thread17LinearCombinationIaLi1EiiLNS1F_9ScaleType4KindE0ELNS_15FloatRoundStyleE2EaEENS1_15EpilogueDefaultEEEEEvvEEEEvNT_6ParamsE,"ax",@progbits
	.align	128
.text._ZN7cutlass13device_kernelINS_4gemm6kernel13GemmUniversalIN4cute5tupleIJiiiiEEENS1_10collective13CollectiveMmaINS1_34MainloopSm90TmaGmmaWarpSpecializedILi22ENS5_IJNS4_1CILi1EEESB_SB_EEENS1_32KernelTmaWarpSpecializedPingpongEEENS5_IJNSA_ILi64EEENSA_ILi256EEENSA_ILi32EEEEEEaNS5_IJlSB_lEEEaSJ_NS4_8TiledMMAINS4_8MMA_AtomIJNS4_4SM904GMMA27MMA_64x256x32_S32S8S8_SS_TNEEEENS4_6LayoutISC_NS5_IJNSA_ILi0EEESR_SR_EEEEENS5_IJNS4_10UnderscoreESU_SU_EEEEENS4_13SM90_TMA_LOADENS4_14ComposedLayoutINS4_7SwizzleILi1ELi4ELi3EEENS4_18smem_ptr_flag_bitsILi8EEENSQ_INS5_IJNSA_ILi8EEESH_EEENS5_IJSH_SB_EEEEEEEvNS4_8identityESX_S17_vS18_EENS_8epilogue10collective6detail29Sm90TmaWarpSpecializedAdapterINS1B_15DefaultEpilogueIaSJ_SJ_NS1A_6thread17LinearCombinationIaLi1EiiLNS1F_9ScaleType4KindE0ELNS_15FloatRoundStyleE2EaEENS1_15EpilogueDefaultEEEEEvvEEEEvNT_6ParamsE:
        .type           _ZN7cutlass13device_kernelINS_4gemm6kernel13GemmUniversalIN4cute5tupleIJiiiiEEENS1_10collective13CollectiveMmaINS1_34MainloopSm90TmaGmmaWarpSpecializedILi22ENS5_IJNS4_1CILi1EEESB_SB_EEENS1_32KernelTmaWarpSpecializedPingpongEEENS5_IJNSA_ILi64EEENSA_ILi256EEENSA_ILi32EEEEEEaNS5_IJlSB_lEEEaSJ_NS4_8TiledMMAINS4_8MMA_AtomIJNS4_4SM904GMMA27MMA_64x256x32_S32S8S8_SS_TNEEEENS4_6LayoutISC_NS5_IJNSA_ILi0EEESR_SR_EEEEENS5_IJNS4_10UnderscoreESU_SU_EEEEENS4_13SM90_TMA_LOADENS4_14ComposedLayoutINS4_7SwizzleILi1ELi4ELi3EEENS4_18smem_ptr_flag_bitsILi8EEENSQ_INS5_IJNSA_ILi8EEESH_EEENS5_IJSH_SB_EEEEEEEvNS4_8identityESX_S17_vS18_EENS_8epilogue10collective6detail29Sm90TmaWarpSpecializedAdapterINS1B_15DefaultEpilogueIaSJ_SJ_NS1A_6thread17LinearCombinationIaLi1EiiLNS1F_9ScaleType4KindE0ELNS_15FloatRoundStyleE2EaEENS1_15EpilogueDefaultEEEEEvvEEEEvNT_6ParamsE,@function
        .size           _ZN7cutlass13device_kernelINS_4gemm6kernel13GemmUniversalIN4cute5tupleIJiiiiEEENS1_10collective13CollectiveMmaINS1_34MainloopSm90TmaGmmaWarpSpecializedILi22ENS5_IJNS4_1CILi1EEESB_SB_EEENS1_32KernelTmaWarpSpecializedPingpongEEENS5_IJNSA_ILi64EEENSA_ILi256EEENSA_ILi32EEEEEEaNS5_IJlSB_lEEEaSJ_NS4_8TiledMMAINS4_8MMA_AtomIJNS4_4SM904GMMA27MMA_64x256x32_S32S8S8_SS_TNEEEENS4_6LayoutISC_NS5_IJNSA_ILi0EEESR_SR_EEEEENS5_IJNS4_10UnderscoreESU_SU_EEEEENS4_13SM90_TMA_LOADENS4_14ComposedLayoutINS4_7SwizzleILi1ELi4ELi3EEENS4_18smem_ptr_flag_bitsILi8EEENSQ_INS5_IJNSA_ILi8EEESH_EEENS5_IJSH_SB_EEEEEEEvNS4_8identityESX_S17_vS18_EENS_8epilogue10collective6detail29Sm90TmaWarpSpecializedAdapterINS1B_15DefaultEpilogueIaSJ_SJ_NS1A_6thread17LinearCombinationIaLi1EiiLNS1F_9ScaleType4KindE0ELNS_15FloatRoundStyleE2EaEENS1_15EpilogueDefaultEEEEEvvEEEEvNT_6ParamsE,(.L_x_366 - _ZN7cutlass13device_kernelINS_4gemm6kernel13GemmUniversalIN4cute5tupleIJiiiiEEENS1_10collective13CollectiveMmaINS1_34MainloopSm90TmaGmmaWarpSpecializedILi22ENS5_IJNS4_1CILi1EEESB_SB_EEENS1_32KernelTmaWarpSpecializedPingpongEEENS5_IJNSA_ILi64EEENSA_ILi256EEENSA_ILi32EEEEEEaNS5_IJlSB_lEEEaSJ_NS4_8TiledMMAINS4_8MMA_AtomIJNS4_4SM904GMMA27MMA_64x256x32_S32S8S8_SS_TNEEEENS4_6LayoutISC_NS5_IJNSA_ILi0EEESR_SR_EEEEENS5_IJNS4_10UnderscoreESU_SU_EEEEENS4_13SM90_TMA_LOADENS4_14ComposedLayoutINS4_7SwizzleILi1ELi4ELi3EEENS4_18smem_ptr_flag_bitsILi8EEENSQ_INS5_IJNSA_ILi8EEESH_EEENS5_IJSH_SB_EEEEEEEvNS4_8identityESX_S17_vS18_EENS_8epilogue10collective6detail29Sm90TmaWarpSpecializedAdapterINS1B_15DefaultEpilogueIaSJ_SJ_NS1A_6thread17LinearCombinationIaLi1EiiLNS1F_9ScaleType4KindE0ELNS_15FloatRoundStyleE2EaEENS1_15EpilogueDefaultEEEEEvvEEEEvNT_6ParamsE)
        .other          _ZN7cutlass13device_kernelINS_4gemm6kernel13GemmUniversalIN4cute5tupleIJiiiiEEENS1_10collective13CollectiveMmaINS1_34MainloopSm90TmaGmmaWarpSpecializedILi22ENS5_IJNS4_1CILi1EEESB_SB_EEENS1_32KernelTmaWarpSpecializedPingpongEEENS5_IJNSA_ILi64EEENSA_ILi256EEENSA_ILi32EEEEEEaNS5_IJlSB_lEEEaSJ_NS4_8TiledMMAINS4_8MMA_AtomIJNS4_4SM904GMMA27MMA_64x256x32_S32S8S8_SS_TNEEEENS4_6LayoutISC_NS5_IJNSA_ILi0EEESR_SR_EEEEENS5_IJNS4_10UnderscoreESU_SU_EEEEENS4_13SM90_TMA_LOADENS4_14ComposedLayoutINS4_7SwizzleILi1ELi4ELi3EEENS4_18smem_ptr_flag_bitsILi8EEENSQ_INS5_IJNSA_ILi8EEESH_EEENS5_IJSH_SB_EEEEEEEvNS4_8identityESX_S17_vS18_EENS_8epilogue10collective6detail29Sm90TmaWarpSpecializedAdapterINS1B_15DefaultEpilogueIaSJ_SJ_NS1A_6thread17LinearCombinationIaLi1EiiLNS1F_9ScaleType4KindE0ELNS_15FloatRoundStyleE2EaEENS1_15EpilogueDefaultEEEEEvvEEEEvNT_6ParamsE,@"STO_CUDA_ENTRY STV_DEFAULT"
_ZN7cutlass13device_kernelINS_4gemm6kernel13GemmUniversalIN4cute5tupleIJiiiiEEENS1_10collective13CollectiveMmaINS1_34MainloopSm90TmaGmmaWarpSpecializedILi22ENS5_IJNS4_1CILi1EEESB_SB_EEENS1_32KernelTmaWarpSpecializedPingpongEEENS5_IJNSA_ILi64EEENSA_ILi256EEENSA_ILi32EEEEEEaNS5_IJlSB_lEEEaSJ_NS4_8TiledMMAINS4_8MMA_AtomIJNS4_4SM904GMMA27MMA_64x256x32_S32S8S8_SS_TNEEEENS4_6LayoutISC_NS5_IJNSA_ILi0EEESR_SR_EEEEENS5_IJNS4_10UnderscoreESU_SU_EEEEENS4_13SM90_TMA_LOADENS4_14ComposedLayoutINS4_7SwizzleILi1ELi4ELi3EEENS4_18smem_ptr_flag_bitsILi8EEENSQ_INS5_IJNSA_ILi8EEESH_EEENS5_IJSH_SB_EEEEEEEvNS4_8identityESX_S17_vS18_EENS_8epilogue10collective6detail29Sm90TmaWarpSpecializedAdapterINS1B_15DefaultEpilogueIaSJ_SJ_NS1A_6thread17LinearCombinationIaLi1EiiLNS1F_9ScaleType4KindE0ELNS_15FloatRoundStyleE2EaEENS1_15EpilogueDefaultEEEEEvvEEEEvNT_6ParamsE:
[----:B------:R-:W0:Y:S02]  /*0000*/  LDC R1, c[0x0][0x28] ;  /* 0x00000a00ff017b82 */ /* 0x000e240000000800 */
[----:B0-----:R-:W-:Y:S01]  /*0010*/  VIADD R1, R1, 0xfffffff8 ;  /* 0xfffffff801017836 */ /* 0x001fe20000000000 */
[----:B------:R-:W0:Y:S01]  /*0020*/  S2R R4, SR_TID.X ;  /* 0x0000000000047919 */ /* 0x000e220000002100 */
[----:B------:R-:W-:Y:S01]  /*0030*/  ELECT P0, URZ, PT ;  /* 0x00000000003f782f */ /* 0x000fe20003800000 */
[----:B------:R-:W-:Y:S01]  /*0040*/  BSSY B0, `(.L_x_0) ;  /* 0x000000f000007945 */ /* 0x000fe20003800000 */
[--C-:B0-----:R-:W-:Y:S02]  /*0050*/  SHF.R.U32.HI R0, RZ, 0x5, R4.reuse ;  /* 0x00000005ff007819 */ /* 0x101fe40000011604 */
[----:B------:R-:W-:-:S03]  /*0060*/  SHF.R.U32.HI R5, RZ, 0x7, R4 ;  /* 0x00000007ff057819 */ /* 0x000fc60000011604 */
[----:B------:R-:W0:Y:S04]  /*0070*/  SHFL.IDX PT, R2, R0, RZ, 0x1f ;  /* 0x00001fff00027589 */ /* 0x000e2800000e0000 */
[----:B------:R1:W2:Y:S01]  /*0080*/  SHFL.IDX PT, R8, R5, RZ, 0x1f ;  /* 0x00001fff05087589 */ /* 0x0002a200000e0000 */
[----:B0-----:R-:W-:-:S13]  /*0090*/  ISETP.NE.OR P0, PT, R2, RZ, !P0 ;  /* 0x000000ff0200720c */ /* 0x001fda0004705670 */
[----:B-12---:R-:W-:Y:S05]  /*00a0*/  @P0 BRA `(.L_x_1) ;  /* 0x0000000000200947 */ /* 0x006fea0003800000 */
[----:B------:R-:W-:Y:S02]  /*00b0*/  ULDC.64 UR4, c[0x0][0x198] ;  /* 0x0000660000047ab9 */ /* 0x000fe40000000a00 */
[----:B------:R-:W-:Y:S02]  /*00c0*/  UIADD3 UR6, UP0, UR4, 0xf0, URZ ;  /* 0x000000f004067890 */ /* 0x000fe4000ff1e03f */
[----:B------:R-:W-:Y:S02]  /*00d0*/  UIADD3 UR4, UP1, UR4, 0x1f0, URZ ;  /* 0x000001f004047890 */ /* 0x000fe4000ff3e03f */
[----:B------:R-:W-:Y:S02]  /*00e0*/  UIADD3.X UR7, URZ, UR5, URZ, UP0, !UPT ;  /* 0x000000053f077290 */ /* 0x000fe400087fe43f */
[----:B------:R-:W-:-:S07]  /*00f0*/  UIADD3.X UR5, URZ, UR5, URZ, UP1, !UPT ;  /* 0x000000053f057290 */ /* 0x000fce0008ffe43f */
[----:B------:R0:W-:Y:S02]  /*0100*/  UTMACCTL.PF [UR6] ;  /* 0x00000000060079b9 */ /* 0x0001e40008040000 */
[----:B------:R0:W-:Y:S02]  /*0110*/  UTMACCTL.PF [UR4] ;  /* 0x00000000040079b9 */ /* 0x0001e40008040000 */
[----:B0-----:R-:W-:Y:S01]  /*0120*/  NOP ;  /* 0x0000000000007918 */ /* 0x001fe20000000000 */
.L_x_1:
[----:B------:R-:W-:Y:S05]  /*0130*/  BSYNC B0 ;  /* 0x0000000000007941 */ /* 0x000fea0003800000 */
.L_x_0:
[----:B------:R-:W0:Y:S02]  /*0140*/  SHFL.IDX PT, R3, R0, RZ, 0x1f ;  /* 0x00001fff00037589 */ /* 0x000e2400000e0000 */
[----:B0-----:R-:W-:-:S13]  /*0150*/  ISETP.NE.AND P0, PT, R3, RZ, PT ;  /* 0x000000ff0300720c */ /* 0x001fda0003f05270 */
[----:B------:R-:W-:Y:S05]  /*0160*/  @P0 BRA `(.L_x_2) ;  /* 0x0000000000f40947 */ /* 0x000fea0003800000 */
[----:B------:R-:W-:Y:S01]  /*0170*/  ELECT P0, URZ, PT ;  /* 0x00000000003f782f */ /* 0x000fe20003800000 */
[----:B------:R-:W-:-:S12]  /*0180*/  BSSY B0, `(.L_x_2) ;  /* 0x000003b000007945 */ /* 0x000fd80003800000 */
[----:B------:R-:W-:Y:S05]  /*0190*/  @!P0 BRA `(.L_x_3) ;  /* 0x0000000000e48947 */ /* 0x000fea0003800000 */
[----:B------:R-:W0:Y:S01]  /*01a0*/  S2UR UR8, SR_CgaCtaId ;  /* 0x00000000000879c3 */ /* 0x000e220000008800 */
[----:B------:R-:W-:Y:S01]  /*01b0*/  UMOV UR4, 0x400 ;  /* 0x0000040000047882 */ /* 0x000fe20000000000 */
[----:B------:R-:W-:Y:S01]  /*01c0*/  UMOV UR5, 0x1 ;  /* 0x0000000100057882 */ /* 0x000fe20000000000 */
[----:B------:R-:W-:Y:S02]  /*01d0*/  UMOV UR6, 0x80 ;  /* 0x0000008000067882 */ /* 0x000fe40000000000 */
[----:B------:R-:W-:-:S04]  /*01e0*/  UIADD3 UR6, -UR6, 0x100000, URZ ;  /* 0x0010000006067890 */ /* 0x000fc8000fffe13f */
[----:B------:R-:W-:Y:S02]  /*01f0*/  USHF.L.U32 UR7, UR6, 0xb, URZ ;  /* 0x0000000b06077899 */ /* 0x000fe4000800063f */
[----:B------:R-:W-:Y:S02]  /*0200*/  USHF.L.U32 UR6, UR6, 0x1, URZ ;  /* 0x0000000106067899 */ /* 0x000fe4000800063f */
[----:B0-----:R-:W-:Y:S02]  /*0210*/  ULEA UR8, UR8, UR4, 0x18 ;  /* 0x0000000408087291 */ /* 0x001fe4000f8ec03f */
[----:B------:R-:W-:-:S04]  /*0220*/  UIADD3 UR4, -UR5, 0x100000, URZ ;  /* 0x0010000005047890 */ /* 0x000fc8000fffe13f */
[----:B------:R-:W-:Y:S02]  /*0230*/  USHF.L.U32 UR5, UR4, 0xb, URZ ;  /* 0x0000000b04057899 */ /* 0x000fe4000800063f */
[----:B------:R-:W-:Y:S01]  /*0240*/  USHF.L.U32 UR4, UR4, 0x1, URZ ;  /* 0x0000000104047899 */ /* 0x000fe2000800063f */
[----:B------:R-:W0:Y:S11]  /*0250*/  FENCE.VIEW.ASYNC.S ;  /* 0x00000000000073c6 */ /* 0x000e360000000000 */
[----:B0-----:R0:W1:Y:S01]  /*0260*/  SYNCS.EXCH.64 URZ, [UR8], UR4 ;  /* 0x00000004083f75b2 */ /* 0x0010620008000100 */
[----:B------:R0:W2:Y:S01]  /*0270*/  SYNCS.EXCH.64 URZ, [UR8+0xb0], UR6 ;  /* 0x0000b006083f75b2 */ /* 0x0000a20008000100 */
[----:B------:R0:W3:Y:S01]  /*0280*/  SYNCS.EXCH.64 URZ, [UR8+0x8], UR4 ;  /* 0x00000804083f75b2 */ /* 0x0000e20008000100 */
[----:B------:R0:W4:Y:S01]  /*0290*/  SYNCS.EXCH.64 URZ, [UR8+0xb8], UR6 ;  /* 0x0000b806083f75b2 */ /* 0x0001220008000100 */
[----:B------:R0:W0:Y:S01]  /*02a0*/  SYNCS.EXCH.64 URZ, [UR8+0x10], UR4 ;  /* 0x00001004083f75b2 */ /* 0x0000220008000100 */
        /* <DEDUP_REMOVED lines=39> */
[----:B-1234-:R-:W-:Y:S01]  /*0520*/  NOP ;  /* 0x0000000000007918 */ /* 0x01efe20000000000 */
.L_x_3:
[----:B0-----:R-:W-:Y:S05]  /*0530*/  BSYNC B0 ;  /* 0x0000000000007941 */ /* 0x001fea0003800000 */
.L_x_2:
[----:B------:R-:W0:Y:S01]  /*0540*/  SHFL.IDX PT, R6, R0, RZ, 0x1f ;  /* 0x00001fff00067589 */ /* 0x000e2200000e0000 */
[----:B------:R-:W-:Y:S01]  /*0550*/  ELECT P0, URZ, PT ;  /* 0x00000000003f782f */ /* 0x000fe20003800000 */
[----:B------:R-:W-:Y:S01]  /*0560*/  NOP ;  /* 0x0000000000007918 */ /* 0x000fe20000000000 */
[----:B------:R-:W-:Y:S01]  /*0570*/  ELECT P1, URZ, PT ;  /* 0x00000000003f782f */ /* 0x000fe20003820000 */
[----:B------:R-:W1:Y:S01]  /*0580*/  SHFL.IDX PT, R3, R0, RZ, 0x1f ;  /* 0x00001fff00037589 */ /* 0x000e6200000e0000 */
[----:B------:R-:W-:Y:S01]  /*0590*/  UMOV UR4, 0x20 ;  /* 0x0000002000047882 */ /* 0x000fe20000000000 */
[----:B------:R-:W-:Y:S01]  /*05a0*/  UMOV UR11, 0x80 ;  /* 0x00000080000b7882 */ /* 0x000fe20000000000 */
[----:B------:R-:W-:Y:S01]  /*05b0*/  NOP ;  /* 0x0000000000007918 */ /* 0x000fe20000000000 */
[C---:B------:R-:W-:Y:S01]  /*05c0*/  VIADD R33, R8.reuse, 0xffffffff ;  /* 0xffffffff08217836 */ /* 0x040fe20000000000 */
[----:B------:R-:W2:Y:S01]  /*05d0*/  SHFL.IDX PT, R5, R5, RZ, 0x1f ;  /* 0x00001fff05057589 */ /* 0x000ea200000e0000 */
[----:B------:R-:W-:Y:S01]  /*05e0*/  ULDC.64 UR36, c[0x0][0x208] ;  /* 0x0000820000247ab9 */ /* 0x000fe20000000a00 */
[----:B------:R-:W-:-:S02]  /*05f0*/  ISETP.NE.AND P2, PT, R8, RZ, PT ;  /* 0x000000ff0800720c */ /* 0x000fc40003f45270 */
[----:B------:R-:W-:Y:S02]  /*0600*/  ISETP.GE.U32.AND P3, PT, R33, 0x2, PT ;  /* 0x000000022100780c */ /* 0x000fe40003f66070 */
[----:B0-----:R-:W-:Y:S02]  /*0610*/  ISETP.NE.OR P0, PT, R6, RZ, !P0 ;  /* 0x000000ff0600720c */ /* 0x001fe40004705670 */
[----:B-1----:R-:W-:Y:S02]  /*0620*/  ISETP.NE.OR P1, PT, R3, RZ, !P1 ;  /* 0x000000ff0300720c */ /* 0x002fe40004f25670 */
[----:B------:R-:W-:-:S04]  /*0630*/  SHF.R.S32.HI R3, RZ, 0x1f, R2 ;  /* 0x0000001fff037819 */ /* 0x000fc80000011402 */
[----:B------:R-:W-:-:S05]  /*0640*/  LEA.HI R3, R3, R2, RZ, 0x2 ;  /* 0x0000000203037211 */ /* 0x000fca00078f10ff */
[----:B------:R-:W-:Y:S01]  /*0650*/  VOTEU.ALL UP0, P0 ;  /* 0x00000000003f7886 */ /* 0x000fe20000000000 */
[----:B------:R-:W-:Y:S01]  /*0660*/  LOP3.LUT R3, R3, 0xfffffffc, RZ, 0xc0, !PT ;  /* 0xfffffffc03037812 */ /* 0x000fe200078ec0ff */
[----:B------:R-:W-:-:S03]  /*0670*/  VOTEU.ALL UP1, P1 ;  /* 0x00000000003f7886 */ /* 0x000fc60000820000 */
[----:B------:R-:W0:Y:S01]  /*0680*/  @!UP0 S2UR UR7, SR_CgaCtaId ;  /* 0x00000000000789c3 */ /* 0x000e220000008800 */
[----:B------:R-:W-:Y:S01]  /*0690*/  @!UP0 UMOV UR6, 0x400 ;  /* 0x0000040000068882 */ /* 0x000fe20000000000 */
[----:B------:R-:W-:-:S04]  /*06a0*/  @!UP0 UIADD3 UR4, -UR4, 0x100000, URZ ;  /* 0x0010000004048890 */ /* 0x000fc8000fffe13f */
[----:B------:R-:W-:Y:S02]  /*06b0*/  @!UP0 USHF.L.U32 UR5, UR4, 0xb, URZ ;  /* 0x0000000b04058899 */ /* 0x000fe4000800063f */
[----:B------:R-:W-:Y:S01]  /*06c0*/  @!UP0 USHF.L.U32 UR4, UR4, 0x1, URZ ;  /* 0x0000000104048899 */ /* 0x000fe2000800063f */
[----:B------:R-:W-:Y:S01]  /*06d0*/  IMAD.IADD R0, R2, 0x1, -R3 ;  /* 0x0000000102007824 */ /* 0x000fe200078e0a03 */
[----:B------:R-:W-:Y:S01]  /*06e0*/  @!UP1 UMOV UR9, 0x400 ;  /* 0x0000040000099882 */ /* 0x000fe20000000000 */
[----:B------:R-:W-:Y:S01]  /*06f0*/  VOTEU.ALL UP2, P1 ;  /* 0x00000000003f7886 */ /* 0x000fe20000840000 */
[----:B------:R-:W-:Y:S01]  /*0700*/  VOTEU.ALL UP3, P1 ;  /* 0x00000000003f7886 */ /* 0x000fe20000860000 */
[----:B------:R-:W-:Y:S01]  /*0710*/  VOTEU.ALL UP4, P1 ;  /* 0x00000000003f7886 */ /* 0x000fe20000880000 */
[----:B------:R-:W1:Y:S01]  /*0720*/  @!UP1 S2UR UR10, SR_CgaCtaId ;  /* 0x00000000000a99c3 */ /* 0x000e620000008800 */
[----:B------:R-:W-:Y:S01]  /*0730*/  VOTEU.ALL UP5, P1 ;  /* 0x00000000003f7886 */ /* 0x000fe200008a0000 */
[----:B------:R-:W-:-:S04]  /*0740*/  SHF.R.S32.HI R3, RZ, 0x1f, R4 ;  /* 0x0000001fff037819 */ /* 0x000fc80000011404 */
[----:B------:R-:W-:-:S04]  /*0750*/  LEA.HI R3, R3, R4, RZ, 0x7 ;  /* 0x0000000403037211 */ /* 0x000fc800078f38ff */
[----:B------:R-:W-:-:S05]  /*0760*/  LOP3.LUT R3, R3, 0xffffff80, RZ, 0xc0, !PT ;  /* 0xffffff8003037812 */ /* 0x000fca00078ec0ff */
[----:B------:R-:W-:Y:S01]  /*0770*/  IMAD.IADD R3, R4, 0x1, -R3 ;  /* 0x0000000104037824 */ /* 0x000fe200078e0a03 */
[----:B0-----:R-:W-:Y:S02]  /*0780*/  @!UP0 ULEA UR8, UR7, UR6, 0x18 ;  /* 0x0000000607088291 */ /* 0x001fe4000f8ec03f */
[----:B------:R-:W-:-:S04]  /*0790*/  @!UP1 UIADD3 UR6, -UR11, 0x100000, URZ ;  /* 0x001000000b069890 */ /* 0x000fc8000fffe13f */
[----:B------:R-:W-:Y:S02]  /*07a0*/  @!UP1 USHF.L.U32 UR7, UR6, 0xb, URZ ;  /* 0x0000000b06079899 */ /* 0x000fe4000800063f */
[----:B------:R-:W-:Y:S01]  /*07b0*/  @!UP1 USHF.L.U32 UR6, UR6, 0x1, URZ ;  /* 0x0000000106069899 */ /* 0x000fe2000800063f */
[----:B------:R-:W-:Y:S01]  /*07c0*/  VOTEU.ALL UP0, P0 ;  /* 0x00000000003f7886 */ /* 0x000fe20000000000 */
[----:B-1----:R-:W-:Y:S01]  /*07d0*/  @!UP1 ULEA UR9, UR10, UR9, 0x18 ;  /* 0x000000090a099291 */ /* 0x002fe2000f8ec03f */
[----:B------:R-:W-:Y:S02]  /*07e0*/  VOTEU.ALL UP1, P0 ;  /* 0x00000000003f7886 */ /* 0x000fe40000020000 */
[----:B------:R-:W-:Y:S01]  /*07f0*/  ULDC.64 UR10, c[0x0][0x598] ;  /* 0x00016600000a7ab9 */ /* 0x000fe20000000a00 */
[----:B------:R-:W-:Y:S01]  /*0800*/  ISETP.NE.AND P0, PT, R0, 0x3, PT ;  /* 0x000000030000780c */ /* 0x000fe20003f05270 */
[----:B------:R-:W0:Y:S02]  /*0810*/  FENCE.VIEW.ASYNC.S ;  /* 0x00000000000073c6 */ /* 0x000e240000000000 */
[----:B0-----:R0:W1:Y:S01]  /*0820*/  @!UP0 SYNCS.EXCH.64 URZ, [UR8+0x190], UR4 ;  /* 0x00019004083f85b2 */ /* 0x0010620008000100 */
[----:B------:R-:W-:-:S02]  /*0830*/  ISETP.NE.U32.AND P1, PT, RZ, UR10, PT ;  /* 0x0000000aff007c0c */ /* 0x000fc4000bf25070 */
[----:B------:R-:W-:Y:S02]  /*0840*/  ISETP.EQ.OR P0, PT, R0, RZ, !P0 ;  /* 0x000000ff0000720c */ /* 0x000fe40004702670 */
[----:B------:R-:W-:Y:S02]  /*0850*/  ISETP.NE.AND.EX P1, PT, RZ, UR11, PT, P1 ;  /* 0x0000000bff007c0c */ /* 0x000fe4000bf25310 */
[----:B------:R-:W-:-:S04]  /*0860*/  ISETP.EQ.AND P0, PT, R8, RZ, P0 ;  /* 0x000000ff0800720c */ /* 0x000fc80000702270 */
[----:B------:R-:W-:-:S04]  /*0870*/  SEL R16, RZ, 0x1, !P0 ;  /* 0x00000001ff107807 */ /* 0x000fc80004000000 */
[----:B------:R-:W-:Y:S01]  /*0880*/  SEL R16, R16, 0x2, P3 ;  /* 0x0000000210107807 */ /* 0x000fe20001800000 */
[----:B------:R0:W1:Y:S01]  /*0890*/  @!UP1 SYNCS.EXCH.64 URZ, [UR8+0x198], UR4 ;  /* 0x00019804083f95b2 */ /* 0x0000620008000100 */
[----:B------:R-:W-:Y:S01]  /*08a0*/  NOP ;  /* 0x0000000000007918 */ /* 0x000fe20000000000 */
[----:B------:R0:W1:Y:S01]  /*08b0*/  @!UP2 SYNCS.EXCH.64 URZ, [UR9+0x170], UR6 ;  /* 0x00017006093fa5b2 */ /* 0x0000620008000100 */
[----:B------:R0:W1:Y:S01]  /*08c0*/  @!UP3 SYNCS.EXCH.64 URZ, [UR9+0x178], UR6 ;  /* 0x00017806093fb5b2 */ /* 0x0000620008000100 */
[----:B------:R0:W1:Y:S01]  /*08d0*/  @!UP4 SYNCS.EXCH.64 URZ, [UR9+0x180], UR6 ;  /* 0x00018006093fc5b2 */ /* 0x0000620008000100 */
[----:B------:R0:W1:Y:S01]  /*08e0*/  @!UP5 SYNCS.EXCH.64 URZ, [UR9+0x188], UR6 ;  /* 0x00018806093fd5b2 */ /* 0x0000620008000100 */
[----:B------:R-:W-:Y:S01]  /*08f0*/  NOP ;  /* 0x0000000000007918 */ /* 0x000fe20000000000 */
[----:B-1----:R-:W-:Y:S06]  /*0900*/  BAR.SYNC.DEFER_BLOCKING 0x0 ;  /* 0x0000000000007b1d */ /* 0x002fec0000010000 */
[----:B0-2---:R-:W-:Y:S05]  /*0910*/  @!P1 BRA `(.L_x_4) ;  /* 0x00000000001c9947 */ /* 0x005fea0003800000 */
[----:B------:R-:W0:Y:S02]  /*0920*/  LDC.64 R6, c[0x0][0x598] ;  /* 0x00016600ff067b82 */ /* 0x000e240000000a00 */
[----:B0-----:R-:W2:Y:S02]  /*0930*/  LDG.E.64 R6, desc[UR36][R6.64] ;  /* 0x0000002406067981 */ /* 0x001ea4000c1e1b00 */
[----:B--2---:R-:W-:-:S04]  /*0940*/  ISETP.NE.U32.AND P0, PT, R6, RZ, PT ;  /* 0x000000ff0600720c */ /* 0x004fc80003f05070 */
[----:B------:R-:W-:-:S13]  /*0950*/  ISETP.NE.AND.EX P0, PT, R7, RZ, PT, P0 ;  /* 0x000000ff0700720c */ /* 0x000fda0003f05300 */
[----:B------:R-:W-:Y:S05]  /*0960*/  @!P0 BRA `(.L_x_4) ;  /* 0x0000000000088947 */ /* 0x000fea0003800000 */
[----:B------:R1:W5:Y:S01]  /*0970*/  LD.E R153, desc[UR36][R6.64] ;  /* 0x0000002406997980 */ /* 0x000362000c101900 */
[----:B------:R-:W-:Y:S05]  /*0980*/  BRA `(.L_x_5) ;  /* 0x0000000000247947 */ /* 0x000fea0003800000 */
.L_x_4:
[----:B------:R-:W-:Y:S02]  /*0990*/  ULDC.64 UR4, c[0x0][0x588] ;  /* 0x0001620000047ab9 */ /* 0x000fe40000000a00 */
[----:B------:R-:W-:-:S04]  /*09a0*/  ISETP.NE.U32.AND P0, PT, RZ, UR4, PT ;  /* 0x00000004ff007c0c */ /* 0x000fc8000bf05070 */
[----:B------:R-:W-:-:S13]  /*09b0*/  ISETP.NE.AND.EX P0, PT, RZ, UR5, PT, P0 ;  /* 0x00000005ff007c0c */ /* 0x000fda000bf05300 */
[----:B------:R-:W-:Y:S05]  /*09c0*/  @!P0 BRA `(.L_x_6) ;  /* 0x00000000000c8947 */ /* 0x000fea0003800000 */
[----:B------:R-:W0:Y:S02]  /*09d0*/  LDC.64 R6, c[0x0][0x588] ;  /* 0x00016200ff067b82 */ /* 0x000e240000000a00 */
[----:B0-----:R0:W5:Y:S01]  /*09e0*/  LDG.E R153, desc[UR36][R6.64] ;  /* 0x0000002406997981 */ /* 0x001162000c1e1900 */
[----:B------:R-:W-:Y:S05]  /*09f0*/  BRA `(.L_x_5) ;  /* 0x0000000000087947 */ /* 0x000fea0003800000 */
.L_x_6:
[----:B------:R-:W-:Y:S02]  /*0a00*/  ULDC UR4, c[0x0][0x580] ;  /* 0x0001600000047ab9 */ /* 0x000fe40000000800 */
[----:B------:R-:W-:-:S07]  /*0a10*/  IMAD.U32 R153, RZ, RZ, UR4 ;  /* 0x00000004ff997e24 */ /* 0x000fce000f8e00ff */
.L_x_5:
[----:B------:R-:W-:Y:S02]  /*0a20*/  ULDC.64 UR4, c[0x0][0x5a0] ;  /* 0x0001680000047ab9 */ /* 0x000fe40000000a00 */
[----:B------:R-:W-:-:S04]  /*0a30*/  ISETP.NE.U32.AND P0, PT, RZ, UR4, PT ;  /* 0x00000004ff007c0c */ /* 0x000fc8000bf05070 */
[----:B------:R-:W-:-:S13]  /*0a40*/  ISETP.NE.AND.EX P0, PT, RZ, UR5, PT, P0 ;  /* 0x00000005ff007c0c */ /* 0x000fda000bf05300 */
[----:B------:R-:W-:Y:S05]  /*0a50*/  @!P0 BRA `(.L_x_7) ;  /* 0x00000000001c8947 */ /* 0x000fea0003800000 */
[----:B01----:R-:W0:Y:S02]  /*0a60*/  LDC.64 R6, c[0x0][0x5a0] ;  /* 0x00016800ff067b82 */ /* 0x003e240000000a00 */
[----:B0-----:R-:W2:Y:S02]  /*0a70*/  LDG.E.64 R6, desc[UR36][R6.64] ;  /* 0x0000002406067981 */ /* 0x001ea4000c1e1b00 */
[----:B--2---:R-:W-:-:S04]  /*0a80*/  ISETP.NE.U32.AND P0, PT, R6, RZ, PT ;  /* 0x000000ff0600720c */ /* 0x004fc80003f05070 */
[----:B------:R-:W-:-:S13]  /*0a90*/  ISETP.NE.AND.EX P0, PT, R7, RZ, PT, P0 ;  /* 0x000000ff0700720c */ /* 0x000fda0003f05300 */
[----:B------:R-:W-:Y:S05]  /*0aa0*/  @!P0 BRA `(.L_x_7) ;  /* 0x0000000000088947 */ /* 0x000fea0003800000 */
[----:B------:R3:W5:Y:S01]  /*0ab0*/  LD.E R152, desc[UR36][R6.64] ;  /* 0x0000002406987980 */ /* 0x000762000c101900 */
[----:B------:R-:W-:Y:S05]  /*0ac0*/  BRA `(.L_x_8) ;  /* 0x0000000000247947 */ /* 0x000fea0003800000 */
.L_x_7:
[----:B------:R-:W-:Y:S02]  /*0ad0*/  ULDC.64 UR4, c[0x0][0x590] ;  /* 0x0001640000047ab9 */ /* 0x000fe40000000a00 */
[----:B------:R-:W-:-:S04]  /*0ae0*/  ISETP.NE.U32.AND P0, PT, RZ, UR4, PT ;  /* 0x00000004ff007c0c */ /* 0x000fc8000bf05070 */
[----:B------:R-:W-:-:S13]  /*0af0*/  ISETP.NE.AND.EX P0, PT, RZ, UR5, PT, P0 ;  /* 0x00000005ff007c0c */ /* 0x000fda000bf05300 */
[----:B------:R-:W-:Y:S05]  /*0b00*/  @!P0 BRA `(.L_x_9) ;  /* 0x00000000000c8947 */ /* 0x000fea0003800000 */
[----:B01----:R-:W0:Y:S02]  /*0b10*/  LDC.64 R6, c[0x0][0x590] ;  /* 0x00016400ff067b82 */ /* 0x003e240000000a00 */
[----:B0-----:R2:W5:Y:S01]  /*0b20*/  LDG.E R152, desc[UR36][R6.64] ;  /* 0x0000002406987981 */ /* 0x001562000c1e1900 */
[----:B------:R-:W-:Y:S05]  /*0b30*/  BRA `(.L_x_8) ;  /* 0x0000000000087947 */ /* 0x000fea0003800000 */
.L_x_9:
[----:B------:R-:W-:Y:S02]  /*0b40*/  ULDC UR4, c[0x0][0x584] ;  /* 0x0001610000047ab9 */ /* 0x000fe40000000800 */
[----:B------:R-:W-:-:S07]  /*0b50*/  IMAD.U32 R152, RZ, RZ, UR4 ;  /* 0x00000004ff987e24 */ /* 0x000fce000f8e00ff */
.L_x_8:
[----:B------:R-:W4:Y:S01]  /*0b60*/  LDC R2, c[0x0][0x65c] ;  /* 0x00019700ff027b82 */ /* 0x000f220000000800 */
[----:B------:R-:W4:Y:S01]  /*0b70*/  S2R R14, SR_CTAID.Y ;  /* 0x00000000000e7919 */ /* 0x000f220000002600 */
[----:B------:R-:W-:Y:S01]  /*0b80*/  ULDC UR6, c[0x0][0x28c] ;  /* 0x0000a30000067ab9 */ /* 0x000fe20000000800 */
[----:B------:R-:W-:Y:S01]  /*0b90*/  ISETP.NE.AND P0, PT, R8, 0x2, PT ;  /* 0x000000020800780c */ /* 0x000fe20003f05270 */
[----:B------:R-:W-:Y:S01]  /*0ba0*/  UIADD3 UR6, UR6, 0x1f, URZ ;  /* 0x0000001f06067890 */ /* 0x000fe2000fffe03f */
[----:B0123--:R-:W0:Y:S01]  /*0bb0*/  S2R R6, SR_CTAID.X ;  /* 0x0000000000067919 */ /* 0x00fe220000002500 */
[----:B------:R-:W-:Y:S01]  /*0bc0*/  IMAD.MOV.U32 R7, RZ, RZ, RZ ;  /* 0x000000ffff077224 */ /* 0x000fe200078e00ff */
[----:B------:R-:W-:Y:S01]  /*0bd0*/  UMOV UR39, URZ ;  /* 0x0000003f00277c82 */ /* 0x000fe20008000000 */
[----:B------:R-:W-:Y:S01]  /*0be0*/  USHF.R.S32.HI UR7, URZ, 0x1f, UR6 ;  /* 0x0000001f3f077899 */ /* 0x000fe20008011406 */
[----:B------:R-:W-:Y:S01]  /*0bf0*/  UMOV UR38, URZ ;  /* 0x0000003f00267c82 */ /* 0x000fe20008000000 */
[----:B------:R-:W-:-:S02]  /*0c00*/  ULDC.64 UR8, c[0x0][0x650] ;  /* 0x0001940000087ab9 */ /* 0x000fc40000000a00 */
[----:B------:R-:W-:-:S04]  /*0c10*/  ULEA.HI UR7, UR7, UR6, URZ, 0x5 ;  /* 0x0000000607077291 */ /* 0x000fc8000f8f283f */
[----:B------:R-:W-:Y:S01]  /*0c20*/  USHF.R.S32.HI UR40, URZ, 0x5, UR7 ;  /* 0x000000053f287899 */ /* 0x000fe20008011407 */
[----:B----4-:R-:W-:-:S13]  /*0c30*/  ISETP.NE.AND P1, PT, R2, 0x1, PT ;  /* 0x000000010200780c */ /* 0x010fda0003f25270 */
[----:B------:R-:W0:Y:S01]  /*0c40*/  @P1 LDC R19, c[0x0][0x10] ;  /* 0x00000400ff131b82 */ /* 0x000e220000000800 */
[----:B------:R-:W-:Y:S02]  /*0c50*/  @P1 IMAD.MOV.U32 R8, RZ, RZ, R14 ;  /* 0x000000ffff081224 */ /* 0x000fe400078e000e */
[----:B------:R-:W-:Y:S02]  /*0c60*/  @P1 IMAD.MOV.U32 R9, RZ, RZ, RZ ;  /* 0x000000ffff091224 */ /* 0x000fe400078e00ff */
[----:B------:R-:W-:-:S03]  /*0c70*/  @P1 IMAD.MOV.U32 R17, RZ, RZ, RZ ;  /* 0x000000ffff111224 */ /* 0x000fc600078e00ff */
[----:B------:R-:W1:Y:S01]  /*0c80*/  @!P1 LDC R11, c[0x0][0xc] ;  /* 0x00000300ff0b9b82 */ /* 0x000e620000000800 */
[----:B------:R-:W-:Y:S01]  /*0c90*/  ULDC UR4, c[0x0][0xc] ;  /* 0x0000030000047ab9 */ /* 0x000fe20000000800 */
[----:B------:R-:W-:Y:S02]  /*0ca0*/  ULDC UR5, c[0x0][0x10] ;  /* 0x0000040000057ab9 */ /* 0x000fe40000000800 */
[----:B------:R-:W-:-:S04]  /*0cb0*/  UIMAD.WIDE.U32 UR4, UR4, UR5, URZ ;  /* 0x00000005040472a5 */ /* 0x000fc8000f8e003f */
[----:B------:R-:W2:Y:S01]  /*0cc0*/  LDC R2, c[0x0][0x14] ;  /* 0x00000500ff027b82 */ /* 0x000ea20000000800 */
[----:B0-----:R-:W-:-:S04]  /*0cd0*/  @P1 IMAD.WIDE.U32 R18, R6, R19, R8 ;  /* 0x0000001306121225 */ /* 0x001fc800078e0008 */
[----:B------:R-:W-:Y:S02]  /*0ce0*/  @P1 IMAD.IADD R17, R19, 0x1, R17 ;  /* 0x0000000113111824 */ /* 0x000fe400078e0211 */
[----:B-1----:R-:W-:-:S04]  /*0cf0*/  @!P1 IMAD.WIDE.U32 R8, R11, R14, R6 ;  /* 0x0000000e0b089225 */ /* 0x002fc800078e0006 */
[----:B------:R-:W-:Y:S02]  /*0d00*/  @!P1 IMAD.MOV.U32 R18, RZ, RZ, R8 ;  /* 0x000000ffff129224 */ /* 0x000fe400078e0008 */
[----:B------:R-:W-:Y:S02]  /*0d10*/  @!P1 IMAD.MOV.U32 R17, RZ, RZ, R9 ;  /* 0x000000ffff119224 */ /* 0x000fe400078e0009 */
[----:B--2---:R-:W-:-:S04]  /*0d20*/  IMAD.WIDE.U32 R12, R2, UR4, RZ ;  /* 0x00000004020c7c25 */ /* 0x004fc8000f8e00ff */
[----:B------:R-:W-:Y:S01]  /*0d30*/  IMAD R23, R2, UR5, RZ ;  /* 0x0000000502177c24 */ /* 0x000fe2000f8e02ff */
[----:B------:R0:W-:Y:S03]  /*0d40*/  STL.64 [R1], R12 ;  /* 0x0000000c01007387 */ /* 0x0001e60000100a00 */
[----:B------:R-:W-:Y:S01]  /*0d50*/  IMAD.IADD R23, R13, 0x1, R23 ;  /* 0x000000010d177824 */ /* 0x000fe200078e0217 */
[----:B------:R-:W-:Y:S06]  /*0d60*/  @P0 BRA `(.L_x_10) ;  /* 0x0000000000200947 */ /* 0x000fec0003800000 */
[----:B------:R-:W-:Y:S01]  /*0d70*/  UISETP.GE.U32.AND UP0, UPT, UR40, 0x16, UPT ;  /* 0x000000162800788c */ /* 0x000fe2000bf06070 */
[----:B------:R-:W-:Y:S01]  /*0d80*/  IADD3 R18, P0, R18, R12, RZ ;  /* 0x0000000c12127210 */ /* 0x000fe20007f1e0ff */
[----:B------:R-:W-:Y:S01]  /*0d90*/  UIMAD.WIDE.U32 UR4, UR40, -0x45d1745d, URZ ;  /* 0xba2e8ba3280478a5 */ /* 0x000fe2000f8e003f */
[----:B------:R-:W-:-:S03]  /*0da0*/  UMOV UR38, URZ ;  /* 0x0000003f00267c82 */ /* 0x000fc60008000000 */
[----:B------:R-:W-:Y:S01]  /*0db0*/  USHF.R.U32.HI UR4, URZ, 0x4, UR5 ;  /* 0x000000043f047899 */ /* 0x000fe20008011605 */
[----:B------:R-:W-:-:S03]  /*0dc0*/  IMAD.X R17, R23, 0x1, R17, P0 ;  /* 0x0000000117117824 */ /* 0x000fc600000e0611 */
[----:B------:R-:W-:Y:S02]  /*0dd0*/  UIMAD UR39, UR4, -0x16, UR40 ;  /* 0xffffffea042778a4 */ /* 0x000fe4000f8e0228 */
[----:B------:R-:W-:-:S12]  /*0de0*/  @UP0 ULOP3.LUT UR38, UR4, 0x1, URZ, 0xc0, !UPT ;  /* 0x0000000104260892 */ /* 0x000fd8000f8ec03f */
.L_x_10:
[----:B------:R-:W-:Y:S01]  /*0df0*/  ISETP.GE.U32.AND P0, PT, R18, UR8, PT ;  /* 0x0000000812007c0c */ /* 0x000fe2000bf06070 */
[----:B------:R-:W-:Y:S01]  /*0e00*/  IMAD.MOV.U32 R19, RZ, RZ, -0x1 ;  /* 0xffffffffff137424 */ /* 0x000fe200078e00ff */
[----:B------:R-:W-:Y:S01]  /*0e10*/  PRMT R8, RZ, 0x7610, R8 ;  /* 0x00007610ff087816 */ /* 0x000fe20000000008 */
[----:B------:R-:W-:Y:S01]  /*0e20*/  IMAD.MOV.U32 R22, RZ, RZ, -0x1 ;  /* 0xffffffffff167424 */ /* 0x000fe200078e00ff */
[----:B------:R-:W-:Y:S01]  /*0e30*/  ISETP.GE.U32.AND.EX P0, PT, R17, UR9, PT, P0 ;  /* 0x0000000911007c0c */ /* 0x000fe2000bf06100 */
[----:B------:R-:W-:-:S12]  /*0e40*/  IMAD.MOV.U32 R2, RZ, RZ, -0x1 ;  /* 0xffffffffff027424 */ /* 0x000fd800078e00ff */
[----:B------:R-:W-:Y:S05]  /*0e50*/  @P0 BRA `(.L_x_11) ;  /* 0x00000004005c0947 */ /* 0x000fea0003800000 */
[----:B------:R-:W1:Y:S01]  /*0e60*/  LDC.64 R20, c[0x0][0x628] ;  /* 0x00018a00ff147b82 */ /* 0x000e620000000a00 */
[----:B------:R-:W-:Y:S02]  /*0e70*/  IMAD.MOV.U32 R8, RZ, RZ, R18 ;  /* 0x000000ffff087224 */ /* 0x000fe400078e0012 */
[----:B------:R-:W-:-:S05]  /*0e80*/  IMAD.MOV.U32 R9, RZ, RZ, R17 ;  /* 0x000000ffff097224 */ /* 0x000fca00078e0011 */
[----:B------:R-:W2:Y:S08]  /*0e90*/  LDC R2, c[0x0][0x630] ;  /* 0x00018c00ff027b82 */ /* 0x000eb00000000800 */
[----:B------:R-:W3:Y:S01]  /*0ea0*/  LDC.64 R24, c[0x0][0x620] ;  /* 0x00018800ff187b82 */ /* 0x000ee20000000a00 */
[----:B-1----:R-:W-:-:S04]  /*0eb0*/  ISETP.NE.U32.AND P0, PT, R20, RZ, PT ;  /* 0x000000ff1400720c */ /* 0x002fc80003f05070 */
[----:B------:R-:W-:-:S13]  /*0ec0*/  ISETP.NE.AND.EX P0, PT, R21, RZ, PT, P0 ;  /* 0x000000ff1500720c */ /* 0x000fda0003f05300 */
[----:B--23--:R-:W-:Y:S05]  /*0ed0*/  @!P0 BRA `(.L_x_12) ;  /* 0x0000000000288947 */ /* 0x00cfea0003800000 */
[----:B0-----:R-:W0:Y:S02]  /*0ee0*/  LDC R13, c[0x0][0x634] ;  /* 0x00018d00ff0d7b82 */ /* 0x001e240000000800 */
[----:B0-----:R-:W-:-:S05]  /*0ef0*/  IADD3 R13, P0, R18, R13, RZ ;  /* 0x0000000d120d7210 */ /* 0x001fca0007f1e0ff */
[----:B------:R-:W-:-:S04]  /*0f00*/  IMAD.X R15, RZ, RZ, R17, P0 ;  /* 0x000000ffff0f7224 */ /* 0x000fc800000e0611 */
[----:B------:R-:W-:-:S04]  /*0f10*/  IMAD.WIDE.U32 R8, R15, R20, RZ ;  /* 0x000000140f087225 */ /* 0x000fc800078e00ff */
[----:B------:R-:W-:-:S04]  /*0f20*/  IMAD.WIDE.U32 R10, P0, R13, R21, R8 ;  /* 0x000000150d0a7225 */ /* 0x000fc80007800008 */
[----:B------:R-:W-:-:S04]  /*0f30*/  IMAD.WIDE.U32 R8, R13, R20, RZ ;  /* 0x000000140d087225 */ /* 0x000fc800078e00ff */
[----:B------:R-:W-:Y:S01]  /*0f40*/  IMAD.X R13, RZ, RZ, RZ, P0 ;  /* 0x000000ffff0d7224 */ /* 0x000fe200000e06ff */
[----:B------:R-:W-:Y:S01]  /*0f50*/  IADD3 RZ, P0, R9, R10, RZ ;  /* 0x0000000a09ff7210 */ /* 0x000fe20007f1e0ff */
[----:B------:R-:W-:-:S04]  /*0f60*/  IMAD.MOV.U32 R12, RZ, RZ, R11 ;  /* 0x000000ffff0c7224 */ /* 0x000fc800078e000b */
[----:B------:R-:W-:-:S08]  /*0f70*/  IMAD.WIDE.U32.X R8, R15, R21, R12, P0 ;  /* 0x000000150f087225 */ /* 0x000fd000000e040c */
.L_x_12:
[-CC-:B------:R-:W-:Y:S01]  /*0f80*/  SHF.R.U64 R31, R8, R2.reuse, R9.reuse ;  /* 0x00000002081f7219 */ /* 0x180fe20000001209 */
[----:B0-----:R-:W0:Y:S01]  /*0f90*/  LDC R12, c[0x0][0x618] ;  /* 0x00018600ff0c7b82 */ /* 0x001e220000000800 */
[----:B------:R-:W-:Y:S01]  /*0fa0*/  SHF.R.U32.HI R7, RZ, R2, R9 ;  /* 0x00000002ff077219 */ /* 0x000fe20000011609 */
[----:B------:R-:W-:Y:S01]  /*0fb0*/  ULDC UR4, c[0x0][0x150] ;  /* 0x0000540000047ab9 */ /* 0x000fe20000000800 */
[----:B------:R-:W-:Y:S01]  /*0fc0*/  IADD3 R11, P0, RZ, -R31, RZ ;  /* 0x8000001fff0b7210 */ /* 0x000fe20007f1e0ff */
[----:B------:R-:W-:Y:S01]  /*0fd0*/  IMAD.MOV.U32 R19, RZ, RZ, R17 ;  /* 0x000000ffff137224 */ /* 0x000fe200078e0011 */
[----:B------:R-:W-:-:S03]  /*0fe0*/  I2FP.F32.U32 R2, R6 ;  /* 0x0000000600027245 */ /* 0x000fc60000201000 */
[----:B------:R-:W1:Y:S01]  /*0ff0*/  LDC.64 R26, c[0x0][0x640] ;  /* 0x00019000ff1a7b82 */ /* 0x000e620000000a00 */
[----:B------:R-:W-:Y:S02]  /*1000*/  IMAD.X R13, RZ, RZ, ~R7, P0 ;  /* 0x000000ffff0d7224 */ /* 0x000fe400000e0e07 */
[----:B------:R-:W-:Y:S01]  /*1010*/  FMUL R2, R2, UR4 ;  /* 0x0000000402027c20 */ /* 0x000fe20008400000 */
[----:B------:R-:W-:Y:S01]  /*1020*/  IMAD.WIDE.U32 R8, R11, R24, R18 ;  /* 0x000000180b087225 */ /* 0x000fe200078e0012 */
[----:B------:R-:W-:-:S03]  /*1030*/  ULDC UR4, c[0x0][0x154] ;  /* 0x0000550000047ab9 */ /* 0x000fc60000000800 */
[----:B------:R-:W-:Y:S01]  /*1040*/  IMAD R10, R13, R24, RZ ;  /* 0x000000180d0a7224 */ /* 0x000fe200078e02ff */
[----:B------:R-:W2:Y:S01]  /*1050*/  LDC R7, c[0x0][0x144] ;  /* 0x00005100ff077b82 */ /* 0x000ea20000000800 */
[----:B------:R-:W3:Y:S02]  /*1060*/  F2I.U32.TRUNC.NTZ R2, R2 ;  /* 0x0000000200027305 */ /* 0x000ee4000020f000 */
[----:B------:R-:W-:-:S04]  /*1070*/  IMAD R11, R11, R25, R10 ;  /* 0x000000190b0b7224 */ /* 0x000fc800078e020a */
[----:B------:R-:W-:Y:S01]  /*1080*/  IMAD.IADD R9, R9, 0x1, R11 ;  /* 0x0000000109097824 */ /* 0x000fe200078e020b */
[----:B------:R-:W4:Y:S01]  /*1090*/  LDC R22, c[0x0][0x608] ;  /* 0x00018200ff167b82 */ /* 0x000f220000000800 */
[----:B------:R-:W-:-:S03]  /*10a0*/  IMAD.MOV.U32 R11, RZ, RZ, -0x1 ;  /* 0xffffffffff0b7424 */ /* 0x000fc600078e00ff */
[--C-:B0-----:R-:W-:Y:S02]  /*10b0*/  SHF.R.U64 R20, R8, R12, R9.reuse ;  /* 0x0000000c08147219 */ /* 0x101fe40000001209 */
[----:B------:R-:W-:Y:S02]  /*10c0*/  I2FP.F32.U32 R8, R14 ;  /* 0x0000000e00087245 */ /* 0x000fe40000201000 */
[----:B------:R-:W0:Y:S01]  /*10d0*/  LDC R24, c[0x0][0x658] ;  /* 0x00019600ff187b82 */ /* 0x000e220000000800 */
[----:B-1----:R-:W-:Y:S01]  /*10e0*/  ISETP.NE.U32.AND P0, PT, R26, RZ, PT ;  /* 0x000000ff1a00720c */ /* 0x002fe20003f05070 */
[----:B---3--:R-:W-:Y:S02]  /*10f0*/  IMAD.MOV R10, RZ, RZ, -R2 ;  /* 0x000000ffff0a7224 */ /* 0x008fe400078e0a02 */
[----:B------:R-:W-:Y:S01]  /*1100*/  FMUL R8, R8, UR4 ;  /* 0x0000000408087c20 */ /* 0x000fe20008400000 */
[----:B------:R-:W-:Y:S02]  /*1110*/  SHF.R.U32.HI R9, RZ, R12, R9 ;  /* 0x0000000cff097219 */ /* 0x000fe40000011609 */
[----:B------:R-:W-:Y:S01]  /*1120*/  ISETP.NE.AND.EX P0, PT, R27, RZ, PT, P0 ;  /* 0x000000ff1b00720c */ /* 0x000fe20003f05300 */
[----:B------:R1:W3:Y:S01]  /*1130*/  F2I.U32.TRUNC.NTZ R15, R8 ;  /* 0x00000008000f7305 */ /* 0x0002e2000020f000 */
[----:B------:R-:W1:Y:S01]  /*1140*/  LDC R19, c[0x0][0x148] ;  /* 0x00005200ff137b82 */ /* 0x000e620000000800 */
[----:B--2---:R-:W-:-:S07]  /*1150*/  IMAD R2, R7, R10, R6 ;  /* 0x0000000a07027224 */ /* 0x004fce00078e0206 */
[----:B------:R-:W2:Y:S01]  /*1160*/  LDC R25, c[0x0][0x600] ;  /* 0x00018000ff197b82 */ /* 0x000ea20000000800 */
[-CC-:B----4-:R-:W-:Y:S02]  /*1170*/  SHF.R.U64 R32, R20, R22.reuse, R9.reuse ;  /* 0x0000001614207219 */ /* 0x190fe40000001209 */
[----:B------:R-:W-:Y:S01]  /*1180*/  SHF.R.U32.HI R7, RZ, R22, R9 ;  /* 0x00000016ff077219 */ /* 0x000fe20000011609 */
[----:B------:R-:W-:-:S04]  /*1190*/  IMAD.MOV.U32 R9, RZ, RZ, 0x1 ;  /* 0x00000001ff097424 */ /* 0x000fc800078e00ff */
[----:B------:R-:W4:Y:S01]  /*11a0*/  LDC R28, c[0x0][0x648] ;  /* 0x00019200ff1c7b82 */ /* 0x000f220000000800 */
[-C--:B0-----:R-:W-:Y:S02]  /*11b0*/  SHF.L.U32 R6, R11, R24.reuse, RZ ;  /* 0x000000180b067219 */ /* 0x081fe400000006ff */
[--C-:B------:R-:W-:Y:S02]  /*11c0*/  SHF.R.U64 R22, R32, R24, R7.reuse ;  /* 0x0000001820167219 */ /* 0x100fe40000001207 */
[----:B------:R-:W-:Y:S02]  /*11d0*/  LOP3.LUT R13, RZ, R6, RZ, 0x33, !PT ;  /* 0x00000006ff0d7212 */ /* 0x000fe400078e33ff */
[-C--:B------:R-:W-:Y:S01]  /*11e0*/  SHF.R.U32.HI R7, RZ, R24.reuse, R7 ;  /* 0x00000018ff077219 */ /* 0x080fe20000011607 */
[----:B------:R-:W0:Y:S01]  /*11f0*/  LDC R29, c[0x0][0x638] ;  /* 0x00018e00ff1d7b82 */ /* 0x000e220000000800 */
[----:B------:R-:W-:Y:S01]  /*1200*/  SHF.L.U32 R12, R9, R24, RZ ;  /* 0x00000018090c7219 */ /* 0x000fe200000006ff */
[----:B------:R-:W-:-:S06]  /*1210*/  IMAD.MOV.U32 R6, RZ, RZ, R22 ;  /* 0x000000ffff067224 */ /* 0x000fcc00078e0016 */
[----:B------:R-:W0:Y:S01]  /*1220*/  LDC R30, c[0x0][0x610] ;  /* 0x00018400ff1e7b82 */ /* 0x000e220000000800 */
[----:B-1-3--:R-:W-:Y:S05]  /*1230*/  @!P0 BRA `(.L_x_13) ;  /* 0x0000000000288947 */ /* 0x00afea0003800000 */
[----:B------:R-:W1:Y:S02]  /*1240*/  LDC R11, c[0x0][0x64c] ;  /* 0x00019300ff0b7b82 */ /* 0x000e640000000800 */
[----:B-1----:R-:W-:-:S05]  /*1250*/  IADD3 R11, P0, R22, R11, RZ ;  /* 0x0000000b160b7210 */ /* 0x002fca0007f1e0ff */
        /* <DEDUP_REMOVED lines=8> */
.L_x_13:
[----:B----4-:R-:W-:Y:S01]  /*12e0*/  SHF.R.U64 R6, R6, R28, R7 ;  /* 0x0000001c06067219 */ /* 0x010fe20000001207 */
[----:B--2---:R-:W-:Y:S01]  /*12f0*/  VIADD R7, R25, 0xffffffff ;  /* 0xffffffff19077836 */ /* 0x004fe20000000000 */
[----:B------:R-:W-:Y:S01]  /*1300*/  LOP3.LUT R13, R32, R13, RZ, 0xc0, !PT ;  /* 0x0000000d200d7212 */ /* 0x000fe200078ec0ff */
[----:B------:R-:W-:Y:S02]  /*1310*/  IMAD.MOV R15, RZ, RZ, -R15 ;  /* 0x000000ffff0f7224 */ /* 0x000fe400078e0a0f */
[----:B------:R-:W-:Y:S01]  /*1320*/  IMAD.MOV R8, RZ, RZ, -R6 ;  /* 0x000000ffff087224 */ /* 0x000fe200078e0a06 */
[----:B------:R-:W-:Y:S01]  /*1330*/  LOP3.LUT R7, R20, R7, RZ, 0xc0, !PT ;  /* 0x0000000714077212 */ /* 0x000fe200078ec0ff */
[----:B------:R-:W-:Y:S02]  /*1340*/  IMAD R13, R12, R6, R13 ;  /* 0x000000060c0d7224 */ /* 0x000fe400078e020d */
[----:B------:R-:W-:Y:S02]  /*1350*/  @P1 IMAD R2, R19, R15, R14 ;  /* 0x0000000f13021224 */ /* 0x000fe400078e020e */
[----:B0-----:R-:W-:-:S02]  /*1360*/  IMAD R6, R8, R29, R22 ;  /* 0x0000001d08067224 */ /* 0x001fc400078e0216 */
[----:B------:R-:W-:Y:S02]  /*1370*/  IMAD R2, R13, R30, R2 ;  /* 0x0000001e0d027224 */ /* 0x000fe400078e0202 */
[----:B------:R-:W-:Y:S02]  /*1380*/  IMAD R19, R6, R25, R7 ;  /* 0x0000001906137224 */ /* 0x000fe400078e0207 */
[----:B------:R-:W-:-:S03]  /*1390*/  IMAD.MOV.U32 R8, RZ, RZ, 0x1 ;  /* 0x00000001ff087424 */ /* 0x000fc600078e00ff */
[----:B------:R-:W-:Y:S02]  /*13a0*/  SEL R22, R19, R2, !P1 ;  /* 0x0000000213167207 */ /* 0x000fe40004800000 */
[----:B------:R-:W-:Y:S01]  /*13b0*/  SEL R19, R2, R19, !P1 ;  /* 0x0000001302137207 */ /* 0x000fe20004800000 */
[----:B------:R-:W-:-:S07]  /*13c0*/  IMAD.MOV.U32 R2, RZ, RZ, R31 ;  /* 0x000000ffff027224 */ /* 0x000fce00078e001f */
.L_x_11:
[----:B------:R-:W-:Y:S05]  /*13d0*/  @!P2 BRA `(.L_x_14) ;  /* 0x000000740058a947 */ /* 0x000fea0003800000 */
[----:B------:R-:W-:-:S13]  /*13e0*/  ISETP.GT.U32.AND P0, PT, R33, 0x1, PT ;  /* 0x000000012100780c */ /* 0x000fda0003f04070 */
[----:B------:R-:W-:Y:S05]  /*13f0*/  @P0 EXIT ;  /* 0x000000000000094d */ /* 0x000fea0003800000 */
.L_x_15:
[----:B------:R-:W-:-:S08]  /*1400*/  NOP ;  /* 0x0000000000007918 */ /* 0x000fd00000000000 */
[----:B------:R-:W1:Y:S02]  /*1410*/  USETMAXREG.TRY_ALLOC.CTAPOOL UP0, 0xe8 ;  /* 0x000000e8000079c8 */ /* 0x000e640008000600 */
[----:B-1----:R-:W-:-:S13]  /*1420*/  PLOP3.LUT P0, PT, PT, PT, UP0, 0x80, 0x0 ;  /* 0x000000000000781c */ /* 0x002fda0003f0f008 */
[----:B------:R-:W-:Y:S05]  /*1430*/  @!P0 BRA `(.L_x_15) ;  /* 0xfffffffc00f08947 */ /* 0x000fea000383ffff */
[----:B------:R-:W-:-:S13]  /*1440*/  LOP3.LUT P0, RZ, R8, 0xff, RZ, 0xc0, !PT ;  /* 0x000000ff08ff7812 */ /* 0x000fda000780c0ff */
[----:B------:R-:W-:Y:S05]  /*1450*/  @!P0 EXIT ;  /* 0x000000000000894d */ /* 0x000fea0003800000 */
[----:B------:R-:W1:Y:S01]  /*1460*/  S2UR UR4, SR_CgaCtaId ;  /* 0x00000000000479c3 */ /* 0x000e620000008800 */
[----:B------:R-:W-:Y:S01]  /*1470*/  VIADD R6, R5, 0xffffffff ;  /* 0xffffffff05067836 */ /* 0x000fe20000000000 */
[----:B------:R-:W-:Y:S01]  /*1480*/  SHF.R.S32.HI R0, RZ, 0x1f, R3 ;  /* 0x0000001fff007819 */ /* 0x000fe20000011403 */
[----:B------:R-:W-:Y:S01]  /*1490*/  UMOV UR41, 0x400 ;  /* 0x0000040000297882 */ /* 0x000fe20000000000 */
[----:B------:R-:W-:Y:S02]  /*14a0*/  UISETP.LT.AND UP0, UPT, UR40, 0x1, UPT ;  /* 0x000000012800788c */ /* 0x000fe4000bf01270 */
[----:B------:R-:W-:Y:S01]  /*14b0*/  R2UR UR42, R6 ;  /* 0x00000000062a72ca */ /* 0x000fe200000e0000 */
[----:B------:R-:W-:Y:S01]  /*14c0*/  ULDC UR5, c[0x0][0x284] ;  /* 0x0000a10000057ab9 */ /* 0x000fe20000000800 */
[CC--:B------:R-:W-:Y:S01]  /*14d0*/  LEA.HI R4, R0.reuse, R3.reuse, RZ, 0x2 ;  /* 0x0000000300047211 */ /* 0x0c0fe200078f10ff */
[----:B------:R-:W-:Y:S01]  /*14e0*/  USEL UR43, UR40, 0x1, UP0 ;  /* 0x00000001282b7887 */ /* 0x000fe20008000000 */
[----:B------:R-:W-:Y:S01]  /*14f0*/  LEA.HI R0, R0, R3, RZ, 0x5 ;  /* 0x0000000300007211 */ /* 0x000fe200078f28ff */
[----:B------:R-:W-:Y:S01]  /*1500*/  USHF.L.U32 UR44, UR40, 0x1, URZ ;  /* 0x00000001282c7899 */ /* 0x000fe2000800063f */
[--C-:B------:R-:W-:Y:S01]  /*1510*/  SHF.R.S32.HI R154, RZ, 0x2, R4.reuse ;  /* 0x00000002ff9a7819 */ /* 0x100fe20000011404 */
[----:B------:R-:W-:Y:S01]  /*1520*/  UIADD3 UR43, -UR43, UR40, URZ ;  /* 0x000000282b2b7290 */ /* 0x000fe2000fffe13f */
[----:B------:R-:W-:-:S02]  /*1530*/  SHF.R.S32.HI R5, RZ, 0x1f, R4 ;  /* 0x0000001fff057819 */ /* 0x000fc40000011404 */
[----:B------:R-:W-:Y:S02]  /*1540*/  LOP3.LUT R156, R4, 0xfffffffc, RZ, 0xc0, !PT ;  /* 0xfffffffc049c7812 */ /* 0x000fe400078ec0ff */
[----:B------:R-:W-:Y:S01]  /*1550*/  LEA.HI R5, R5, R154, RZ, 0x3 ;  /* 0x0000009a05057211 */ /* 0x000fe200078f18ff */
[----:B------:R-:W-:Y:S01]  /*1560*/  USHF.L.U32 UR42, UR42, 0x3, URZ ;  /* 0x000000032a2a7899 */ /* 0x000fe2000800063f */
[----:B------:R-:W-:Y:S01]  /*1570*/  ISETP.NE.AND P0, PT, R6, RZ, PT ;  /* 0x000000ff0600720c */ /* 0x000fe20003f05270 */
[----:B------:R-:W-:Y:S01]  /*1580*/  IMAD.IADD R156, R3, 0x1, -R156 ;  /* 0x00000001039c7824 */ /* 0x000fe200078e0a9c */
[----:B------:R-:W-:Y:S01]  /*1590*/  LOP3.LUT R5, R5, 0xfffffff8, RZ, 0xc0, !PT ;  /* 0xfffffff805057812 */ /* 0x000fe200078ec0ff */
[----:B-1----:R-:W-:Y:S02]  /*15a0*/  ULEA UR41, UR4, UR41, 0x18 ;  /* 0x0000002904297291 */ /* 0x002fe4000f8ec03f */
[----:B------:R-:W-:Y:S01]  /*15b0*/  IMAD.U32 R158, RZ, RZ, UR42 ;  /* 0x0000002aff9e7e24 */ /* 0x000fe2000f8e00ff */
[----:B------:R-:W-:Y:S01]  /*15c0*/  SEL R163, RZ, 0x1, P0 ;  /* 0x00000001ffa37807 */ /* 0x000fe20000000000 */
[----:B------:R-:W-:Y:S01]  /*15d0*/  IMAD.IADD R154, R154, 0x1, -R5 ;  /* 0x000000019a9a7824 */ /* 0x000fe200078e0a05 */
[----:B------:R-:W-:Y:S01]  /*15e0*/  UIADD3 UR45, UR41, 0x170, URZ ;  /* 0x00000170292d7890 */ /* 0x000fe2000fffe03f */
[----:B------:R-:W-:-:S02]  /*15f0*/  SHF.R.S32.HI R5, RZ, 0x5, R0 ;  /* 0x00000005ff057819 */ /* 0x000fc40000011400 */
[C---:B------:R-:W-:Y:S02]  /*1600*/  LOP3.LUT R160, R158.reuse, 0x8, RZ, 0xc0, !PT ;  /* 0x000000089ea07812 */ /* 0x040fe400078ec0ff */
[--C-:B------:R-:W-:Y:S01]  /*1610*/  SHF.R.S32.HI R155, RZ, 0x1f, R154.reuse ;  /* 0x0000001fff9b7819 */ /* 0x100fe2000001149a */
[C-C-:B------:R-:W-:Y:S01]  /*1620*/  IMAD R161, R5.reuse, -0x10, -R154.reuse ;  /* 0xfffffff005a17824 */ /* 0x140fe200078e0a9a */
[----:B------:R-:W-:Y:S01]  /*1630*/  LOP3.LUT R158, R158, 0x8, RZ, 0xc, !PT ;  /* 0x000000089e9e7812 */ /* 0x000fe200078e0cff */
[----:B------:R-:W-:Y:S01]  /*1640*/  IMAD.U32 R159, RZ, RZ, UR45 ;  /* 0x0000002dff9f7e24 */ /* 0x000fe2000f8e00ff */
[----:B------:R-:W-:Y:S01]  /*1650*/  LOP3.LUT R160, R160, 0x18, RZ, 0x3c, !PT ;  /* 0x00000018a0a07812 */ /* 0x000fe200078e3cff */
[----:B------:R-:W-:-:S04]  /*1660*/  IMAD.WIDE R154, R5, 0x10, R154 ;  /* 0x00000010059a7825 */ /* 0x000fc800078e029a */
[----:B------:R-:W-:Y:S02]  /*1670*/  VIADD R157, R159, UR42 ;  /* 0x0000002a9f9d7c36 */ /* 0x000fe40008000000 */
[----:B------:R-:W-:-:S07]  /*1680*/  VIADD R161, R161, UR5 ;  /* 0x00000005a1a17c36 */ /* 0x000fce0008000000 */
.L_x_295:
[----:B------:R-:W-:Y:S01]  /*1690*/  SHF.L.U32 R0, R163, 0x1f, RZ ;  /* 0x0000001fa3007819 */ /* 0x000fe200000006ff */
[----:B------:R-:W-:Y:S02]  /*16a0*/  ULDC UR4, c[0x0][0x28c] ;  /* 0x0000a30000047ab9 */ /* 0x000fe40000000800 */
[----:B------:R-:W-:Y:S01]  /*16b0*/  ISETP.LT.AND P1, PT, RZ, UR4, PT ;  /* 0x00000004ff007c0c */ /* 0x000fe2000bf21270 */
[----:B-1----:R-:W1:Y:S02]  /*16c0*/  SYNCS.PHASECHK.TRANS64.TRYWAIT P0, [R159+UR42], R0 ;  /* 0x000000009f0075a7 */ /* 0x002e64000800016a */
[----:B-1-34-:R-:W-:Y:S10]  /*16d0*/  @!P0 BRA `(.L_x_16) ;  /* 0x0000008c00188947 */ /* 0x01aff40003800000 */
.L_x_335:
[----:B------:R-:W-:Y:S05]  /*16e0*/  @P1 BRA `(.L_x_17) ;  /* 0x0000000000401947 */ /* 0x000fea0003800000 */
[----:B-1----:R-:W-:Y:S01]  /*16f0*/  MOV R0, 0x0 ;  /* 0x0000000000007802 */ /* 0x002fe20000000f00 */
[----:B------:R-:W-:Y:S01]  /*1700*/  ULDC.64 UR4, c[0x4][0x68] ;  /* 0x01001a0000047ab9 */ /* 0x000fe20000000a00 */
[----:B------:R-:W-:Y:S01]  /*1710*/  ULDC.64 UR6, c[0x4][0x8] ;  /* 0x0100020000067ab9 */ /* 0x000fe20000000a00 */
[----:B------:R-:W-:Y:S01]  /*1720*/  IMAD.U32 R4, RZ, RZ, UR4 ;  /* 0x00000004ff047e24 */ /* 0x000fe2000f8e00ff */
[----:B------:R1:W2:Y:S01]  /*1730*/  LDC.64 R14, c[0x4][R0] ;  /* 0x01000000000e7b82 */ /* 0x0002a20000000a00 */
[----:B------:R-:W-:Y:S01]  /*1740*/  IMAD.U32 R5, RZ, RZ, UR5 ;  /* 0x00000005ff057e24 */ /* 0x000fe2000f8e00ff */
[----:B------:R-:W-:Y:S01]  /*1750*/  ULDC.64 UR4, c[0x4][0x70] ;  /* 0x01001c0000047ab9 */ /* 0x000fe20000000a00 */
[----:B------:R-:W-:Y:S02]  /*1760*/  IMAD.U32 R10, RZ, RZ, UR6 ;  /* 0x00000006ff0a7e24 */ /* 0x000fe4000f8e00ff */
[----:B------:R-:W-:Y:S02]  /*1770*/  IMAD.U32 R6, RZ, RZ, UR4 ;  /* 0x00000004ff067e24 */ /* 0x000fe4000f8e00ff */
[----:B------:R-:W-:-:S02]  /*1780*/  IMAD.U32 R7, RZ, RZ, UR5 ;  /* 0x00000005ff077e24 */ /* 0x000fc4000f8e00ff */
[----:B------:R-:W-:Y:S02]  /*1790*/  IMAD.U32 R11, RZ, RZ, UR7 ;  /* 0x00000007ff0b7e24 */ /* 0x000fe4000f8e00ff */
[----:B------:R-:W-:Y:S02]  /*17a0*/  IMAD.MOV.U32 R8, RZ, RZ, 0x1e1 ;  /* 0x000001e1ff087424 */ /* 0x000fe400078e00ff */
[----:B0-----:R-:W-:Y:S02]  /*17b0*/  IMAD.MOV.U32 R12, RZ, RZ, 0x1 ;  /* 0x00000001ff0c7424 */ /* 0x001fe400078e00ff */
[----:B-1----:R-:W-:-:S07]  /*17c0*/  IMAD.MOV.U32 R13, RZ, RZ, RZ ;  /* 0x000000ffff0d7224 */ /* 0x002fce00078e00ff */
[----:B------:R-:W-:-:S07]  /*17d0*/  LEPC R20, `(.L_x_17) ;  /* 0x000000001014794e */ /* 0x000fce0000000000 */
[----:B--2--5:R-:W-:Y:S05]  /*17e0*/  CALL.ABS.NOINC R14 ;  /* 0x000000000e007343 */ /* 0x024fea0003c00000 */
.L_x_17:
[----:B-1----:R-:W-:-:S04]  /*17f0*/  LOP3.LUT R0, R16, 0x1, RZ, 0xfc, !PT ;  /* 0x0000000110007812 */ /* 0x002fc800078efcff */
[----:B------:R-:W-:-:S13]  /*1800*/  ISETP.NE.AND P0, PT, R0, 0x3, PT ;  /* 0x000000030000780c */ /* 0x000fda0003f05270 */
[----:B------:R-:W-:Y:S05]  /*1810*/  @!P0 BRA `(.L_x_18) ;  /* 0x0000000000048947 */ /* 0x000fea0003800000 */
[----:B------:R-:W-:Y:S01]  /*1820*/  BPT.TRAP 0x1 ;  /* 0x000000040000795c */ /* 0x000fe20000300000 */
.L_x_18:
[----:B------:R-:W-:Y:S02]  /*1830*/  IMAD.U32 R3, RZ, RZ, UR39 ;  /* 0x00000027ff037e24 */ /* 0x000fe4000f8e00ff */
[----:B------:R-:W-:-:S03]  /*1840*/  IMAD.U32 R0, RZ, RZ, UR38 ;  /* 0x00000026ff007e24 */ /* 0x000fc6000f8e00ff */
[----:B------:R-:W-:Y:S02]  /*1850*/  LEA R3, R3, UR41, 0x3 ;  /* 0x0000002903037c11 */ /* 0x000fe4000f8e18ff */
[----:B------:R-:W-:-:S04]  /*1860*/  SHF.L.U32 R0, R0, 0x1f, RZ ;  /* 0x0000001f00007819 */ /* 0x000fc800000006ff */
[----:B------:R1:W2:Y:S01]  /*1870*/  SYNCS.PHASECHK.TRANS64.TRYWAIT P1, [R3+URZ], R0 ;  /* 0x00000000030075a7 */ /* 0x0002a2000802017f */
[----:B------:R-:W-:Y:S05]  /*1880*/  @!P0 BRA `(.L_x_19) ;  /* 0x0000000000048947 */ /* 0x000fea0003800000 */
[----:B------:R-:W-:Y:S01]  /*1890*/  BPT.TRAP 0x1 ;  /* 0x000000040000795c */ /* 0x000fe20000300000 */
.L_x_19:
[----:B------:R-:W-:-:S05]  /*18a0*/  IMAD.U32 R4, RZ, RZ, UR43 ;  /* 0x0000002bff047e24 */ /* 0x000fca000f8e00ff */
[----:B------:R-:W-:Y:S01]  /*18b0*/  ISETP.GE.AND P2, PT, R4, 0x1, PT ;  /* 0x000000010400780c */ /* 0x000fe20003f46270 */
[----:B--2---:R-:W-:-:S12]  /*18c0*/  @P1 BRA `(.L_x_20) ;  /* 0x0000000000081947 */ /* 0x004fd80003800000 */
[----:B------:R-:W2:Y:S02]  /*18d0*/  SYNCS.PHASECHK.TRANS64.TRYWAIT P1, [R3+URZ], R0 ;  /* 0x00000000030075a7 */ /* 0x000ea4000802017f */
[----:B--2---:R-:W-:Y:S05]  /*18e0*/  @!P1 BRA `(.L_x_21) ;  /* 0x0000008800a89947 */ /* 0x004fea0003800000 */
.L_x_20:
[----:B------:R-:W-:Y:S05]  /*18f0*/  WARPSYNC.ALL ;  /* 0x0000000000007948 */ /* 0x000fea0003800000 */
[----:B------:R-:W-:Y:S01]  /*1900*/  UIADD3 UR4, UR41, 0x280, URZ ;  /* 0x0000028029047890 */ /* 0x000fe2000fffe03f */
[----:B------:R-:W-:Y:S01]  /*1910*/  WARPGROUP.ARRIVE ;  /* 0x00000000000079c5 */ /* 0x000fe20000000000 */
[----:B------:R-:W-:Y:S02]  /*1920*/  UIADD3 UR5, UR41, 0xb280, URZ ;  /* 0x0000b28029057890 */ /* 0x000fe4000fffe03f */
[----:B------:R-:W-:Y:S02]  /*1930*/  USHF.R.U32.HI UR4, URZ, 0x4, UR4 ;  /* 0x000000043f047899 */ /* 0x000fe40008011604 */
[----:B------:R-:W-:-:S02]  /*1940*/  USHF.R.U32.HI UR5, URZ, 0x4, UR5 ;  /* 0x000000043f057899 */ /* 0x000fc40008011605 */
[----:B------:R-:W-:Y:S02]  /*1950*/  ULOP3.LUT UR4, UR4, 0x3fff, URZ, 0xc0, !UPT ;  /* 0x00003fff04047892 */ /* 0x000fe4000f8ec03f */
[----:B------:R-:W-:Y:S02]  /*1960*/  ULOP3.LUT UR5, UR5, 0x3fff, URZ, 0xc0, !UPT ;  /* 0x00003fff05057892 */ /* 0x000fe4000f8ec03f */
[----:B------:R-:W-:Y:S02]  /*1970*/  ULOP3.LUT UR11, UR4, 0x10000, URZ, 0xfc, !UPT ;  /* 0x00010000040b7892 */ /* 0x000fe4000f8efc3f */
[----:B------:R-:W-:Y:S02]  /*1980*/  ULOP3.LUT UR10, UR5, 0x10000, URZ, 0xfc, !UPT ;  /* 0x00010000050a7892 */ /* 0x000fe4000f8efc3f */
[----:B------:R-:W-:Y:S02]  /*1990*/  ULEA UR4, UR39, UR11, 0x7 ;  /* 0x0000000b27047291 */ /* 0x000fe4000f8e383f */
[----:B------:R-:W-:Y:S01]  /*19a0*/  ULEA UR6, UR39, UR10, 0x9 ;  /* 0x0000000a27067291 */ /* 0x000fe2000f8e483f */
[----:B------:R-:W-:Y:S01]  /*19b0*/  UMOV UR5, 0xc0000010 ;  /* 0xc000001000057882 */ /* 0x000fe20000000000 */
[----:B------:R-:W-:-:S07]  /*19c0*/  UMOV UR7, 0xc0000010 ;  /* 0xc000001000077882 */ /* 0x000fce0000000000 */
[----:B------:R-:W-:Y:S03]  /*19d0*/  IGMMA.64x256x32.S8.S8 R24, gdesc[UR4], RZ, !UPT, gsb0 ;  /* 0x06600000041879f1 */ /* 0x000fe6000c0410ff */
[----:B------:R-:W-:Y:S02]  /*19e0*/  WARPGROUP.DEPBAR.LE gsb0, 0x0 ;  /* 0x00008000000079c5 */ /* 0x000fe40000010000 */
[----:B------:R-:W-:Y:S05]  /*19f0*/  @!P2 BRA `(.L_x_22) ;  /* 0x0000000000b4a947 */ /* 0x000fea0003800000 */
[----:B------:R-:W-:Y:S01]  /*1a00*/  UIADD3 UR4, UR39, 0x1, URZ ;  /* 0x0000000127047890 */ /* 0x000fe2000fffe03f */
[----:B-12---:R-:W-:Y:S01]  /*1a10*/  IMAD.U32 R0, RZ, RZ, UR43 ;  /* 0x0000002bff007e24 */ /* 0x006fe2000f8e00ff */
[----:B------:R-:W-:Y:S02]  /*1a20*/  UMOV UR9, UR39 ;  /* 0x0000002700097c82 */ /* 0x000fe40008000000 */
[----:B------:R-:W-:-:S04]  /*1a30*/  UISETP.NE.AND UP0, UPT, UR4, 0x16, UPT ;  /* 0x000000160400788c */ /* 0x000fc8000bf05270 */
[----:B------:R-:W-:Y:S02]  /*1a40*/  USEL UR5, URZ, 0x1, UP0 ;  /* 0x000000013f057887 */ /* 0x000fe40008000000 */
[----:B------:R-:W-:Y:S02]  /*1a50*/  USEL UR8, UR4, URZ, UP0 ;  /* 0x0000003f04087287 */ /* 0x000fe40008000000 */
[----:B------:R-:W-:-:S06]  /*1a60*/  ULOP3.LUT UR5, UR38, UR5, URZ, 0x3c, !UPT ;  /* 0x0000000526057292 */ /* 0x000fcc000f8e3c3f */
[----:B------:R-:W-:-:S07]  /*1a70*/  IMAD.U32 R5, RZ, RZ, UR5 ;  /* 0x00000005ff057e24 */ /* 0x000fce000f8e00ff */
.L_x_29:
[----:B-12---:R-:W-:Y:S05]  /*1a80*/  @!P0 BRA `(.L_x_23) ;  /* 0x0000000000048947 */ /* 0x006fea0003800000 */
[----:B------:R-:W-:Y:S01]  /*1a90*/  BPT.TRAP 0x1 ;  /* 0x000000040000795c */ /* 0x000fe20000300000 */
.L_x_23:
[----:B------:R-:W-:Y:S01]  /*1aa0*/  ULEA UR4, UR8, UR41, 0x3 ;  /* 0x0000002908047291 */ /* 0x000fe2000f8e183f */
[----:B------:R-:W-:-:S08]  /*1ab0*/  SHF.L.U32 R3, R5, 0x1f, RZ ;  /* 0x0000001f05037819 */ /* 0x000fd000000006ff */
[----:B------:R1:W2:Y:S01]  /*1ac0*/  SYNCS.PHASECHK.TRANS64.TRYWAIT P1, [UR4], R3 ;  /* 0x00000003ff0075a7 */ /* 0x0002a20008020144 */
[----:B------:R-:W-:Y:S05]  /*1ad0*/  @!P0 BRA `(.L_x_24) ;  /* 0x0000000000048947 */ /* 0x000fea0003800000 */
[----:B------:R-:W-:Y:S01]  /*1ae0*/  BPT.TRAP 0x1 ;  /* 0x000000040000795c */ /* 0x000fe20000300000 */
.L_x_24:
[----:B--2---:R-:W-:Y:S05]  /*1af0*/  @P1 BRA `(.L_x_25) ;  /* 0x0000000000081947 */ /* 0x004fea0003800000 */
[----:B------:R-:W2:Y:S02]  /*1b00*/  SYNCS.PHASECHK.TRANS64.TRYWAIT P1, [UR4], R3 ;  /* 0x00000003ff0075a7 */ /* 0x000ea40008020144 */
[----:B--2---:R-:W-:Y:S05]  /*1b10*/  @!P1 BRA `(.L_x_26) ;  /* 0x0000008800309947 */ /* 0x004fea0003800000 */
.L_x_25:
[----:B------:R-:W-:Y:S01]  /*1b20*/  ULEA UR4, UR8, UR11, 0x7 ;  /* 0x0000000b08047291 */ /* 0x000fe2000f8e383f */
[----:B------:R-:W-:Y:S01]  /*1b30*/  WARPGROUP.ARRIVE ;  /* 0x00000000000079c5 */ /* 0x000fe20000000000 */
[----:B------:R-:W-:Y:S01]  /*1b40*/  ULEA UR6, UR8, UR10, 0x9 ;  /* 0x0000000a08067291 */ /* 0x000fe2000f8e483f */
[----:B------:R-:W-:Y:S01]  /*1b50*/  UMOV UR5, 0xc0000010 ;  /* 0xc000001000057882 */ /* 0x000fe20000000000 */
[----:B------:R-:W-:-:S07]  /*1b60*/  UMOV UR7, 0xc0000010 ;  /* 0xc000001000077882 */ /* 0x000fce0000000000 */
[----:B------:R-:W-:Y:S03]  /*1b70*/  IGMMA.64x256x32.S8.S8 R24, gdesc[UR4], R24, gsb0 ;  /* 0x06600000041879f1 */ /* 0x000fe60008041018 */
[----:B------:R-:W-:Y:S02]  /*1b80*/  WARPGROUP.DEPBAR.LE gsb0, 0x0 ;  /* 0x00008000000079c5 */ /* 0x000fe40000010000 */
[----:B------:R-:W-:Y:S05]  /*1b90*/  @!P0 BRA `(.L_x_27) ;  /* 0x0000000000048947 */ /* 0x000fea0003800000 */
[----:B------:R-:W-:Y:S01]  /*1ba0*/  BPT.TRAP 0x1 ;  /* 0x000000040000795c */ /* 0x000fe20000300000 */
.L_x_27:
[----:B------:R-:W-:Y:S01]  /*1bb0*/  ULEA UR4, UR9, UR41, 0x3 ;  /* 0x0000002909047291 */ /* 0x000fe2000f8e183f */
[----:B------:R-:W-:-:S03]  /*1bc0*/  ISETP.GT.U32.AND P1, PT, R16, 0x1, PT ;  /* 0x000000011000780c */ /* 0x000fc60003f24070 */
[----:B------:R-:W-:-:S04]  /*1bd0*/  UIADD3 UR4, UR4, 0xb0, URZ ;  /* 0x000000b004047890 */ /* 0x000fc8000fffe03f */
[----:B------:R-:W-:-:S09]  /*1be0*/  UPRMT UR4, URZ, 0x654, UR4 ;  /* 0x000006543f047896 */ /* 0x000fd20008000004 */
[----:B------:R-:W-:Y:S01]  /*1bf0*/  SYNCS.ARRIVE.TRANS64.RED.A1T0 RZ, [UR4], RZ ;  /* 0x000000ffffff79a7 */ /* 0x000fe20008100404 */
[----:B------:R-:W-:Y:S05]  /*1c00*/  @P1 BRA `(.L_x_28) ;  /* 0x0000000000041947 */ /* 0x000fea0003800000 */
[----:B------:R-:W-:Y:S01]  /*1c10*/  BPT.TRAP 0x1 ;  /* 0x000000040000795c */ /* 0x000fe20000300000 */
.L_x_28:
[----:B------:R-:W-:Y:S01]  /*1c20*/  UIADD3 UR8, UR8, 0x1, URZ ;  /* 0x0000000108087890 */ /* 0x000fe2000fffe03f */
[C---:B------:R-:W-:Y:S01]  /*1c30*/  ISETP.GT.AND P1, PT, R0.reuse, 0x1, PT ;  /* 0x000000010000780c */ /* 0x040fe20003f24270 */
[----:B------:R-:W-:Y:S01]  /*1c40*/  UIADD3 UR9, UR9, 0x1, URZ ;  /* 0x0000000109097890 */ /* 0x000fe2000fffe03f */
[----:B------:R-:W-:Y:S01]  /*1c50*/  VIADD R0, R0, 0xffffffff ;  /* 0xffffffff00007836 */ /* 0x000fe20000000000 */
[----:B------:R-:W-:Y:S02]  /*1c60*/  UISETP.NE.AND UP0, UPT, UR8, 0x16, UPT ;  /* 0x000000160800788c */ /* 0x000fe4000bf05270 */
[----:B------:R-:W-:Y:S02]  /*1c70*/  UISETP.NE.AND UP1, UPT, UR9, 0x16, UPT ;  /* 0x000000160900788c */ /* 0x000fe4000bf25270 */
[----:B------:R-:W-:Y:S02]  /*1c80*/  USEL UR4, URZ, 0x1, UP0 ;  /* 0x000000013f047887 */ /* 0x000fe40008000000 */
[----:B------:R-:W-:-:S02]  /*1c90*/  USEL UR8, UR8, URZ, UP0 ;  /* 0x0000003f08087287 */ /* 0x000fc40008000000 */
[----:B------:R-:W-:Y:S02]  /*1ca0*/  USEL UR9, UR9, URZ, UP1 ;  /* 0x0000003f09097287 */ /* 0x000fe40008800000 */
[----:B------:R-:W-:Y:S01]  /*1cb0*/  LOP3.LUT R5, R5, UR4, RZ, 0x3c, !PT ;  /* 0x0000000405057c12 */ /* 0x000fe2000f8e3cff */
[----:B------:R-:W-:Y:S09]  /*1cc0*/  @P1 BRA `(.L_x_29) ;  /* 0xfffffffc006c1947 */ /* 0x000ff2000383ffff */
.L_x_22:
[----:B-12---:R-:W1:Y:S01]  /*1cd0*/  LDC R0, c[0x0][0x28c] ;  /* 0x0000a300ff007b82 */ /* 0x006e620000000800 */
[----:B------:R2:W-:Y:S01]  /*1ce0*/  SYNCS.ARRIVE.TRANS64.A1T0 RZ, [R158+UR45], RZ ;  /* 0x000000ff9eff79a7 */ /* 0x0005e2000810002d */
[----:B-1----:R-:W-:-:S13]  /*1cf0*/  ISETP.GE.AND P1, PT, R0, 0x1, PT ;  /* 0x000000010000780c */ /* 0x002fda0003f26270 */
[----:B--2---:R-:W-:Y:S05]  /*1d00*/  @!P1 BRA `(.L_x_30) ;  /* 0x0000000000349947 */ /* 0x004fea0003800000 */
[----:B------:R-:W-:Y:S05]  /*1d10*/  @!P0 BRA `(.L_x_31) ;  /* 0x0000000000048947 */ /* 0x000fea0003800000 */
[----:B------:R-:W-:Y:S01]  /*1d20*/  BPT.TRAP 0x1 ;  /* 0x000000040000795c */ /* 0x000fe20000300000 */
.L_x_31:
[----:B------:R-:W-:Y:S01]  /*1d30*/  UIADD3 UR6, UR43, UR39, URZ ;  /* 0x000000272b067290 */ /* 0x000fe2000fffe03f */
[----:B------:R-:W-:-:S03]  /*1d40*/  ISETP.GT.U32.AND P0, PT, R16, 0x1, PT ;  /* 0x000000011000780c */ /* 0x000fc60003f04070 */
[----:B------:R-:W-:-:S04]  /*1d50*/  UIMAD.WIDE.U32 UR4, UR6, -0x45d1745d, URZ ;  /* 0xba2e8ba3060478a5 */ /* 0x000fc8000f8e003f */
[----:B------:R-:W-:-:S04]  /*1d60*/  USHF.R.U32.HI UR4, URZ, 0x4, UR5 ;  /* 0x000000043f047899 */ /* 0x000fc80008011605 */
[----:B------:R-:W-:-:S04]  /*1d70*/  UIMAD UR6, UR4, -0x16, UR6 ;  /* 0xffffffea040678a4 */ /* 0x000fc8000f8e0206 */
[----:B------:R-:W-:-:S04]  /*1d80*/  ULEA UR6, UR6, UR41, 0x3 ;  /* 0x0000002906067291 */ /* 0x000fc8000f8e183f */
[----:B------:R-:W-:-:S04]  /*1d90*/  UIADD3 UR6, UR6, 0xb0, URZ ;  /* 0x000000b006067890 */ /* 0x000fc8000fffe03f */
[----:B------:R-:W-:-:S09]  /*1da0*/  UPRMT UR6, URZ, 0x654, UR6 ;  /* 0x000006543f067896 */ /* 0x000fd20008000006 */
[----:B------:R-:W-:Y:S01]  /*1db0*/  SYNCS.ARRIVE.TRANS64.RED.A1T0 RZ, [UR6], RZ ;  /* 0x000000ffffff79a7 */ /* 0x000fe20008100406 */
[----:B------:R-:W-:Y:S05]  /*1dc0*/  @P0 BRA `(.L_x_30) ;  /* 0x0000000000040947 */ /* 0x000fea0003800000 */
[----:B------:R-:W-:Y:S01]  /*1dd0*/  BPT.TRAP 0x1 ;  /* 0x000000040000795c */ /* 0x000fe20000300000 */
.L_x_30:
[----:B------:R-:W-:Y:S01]  /*1de0*/  SHF.L.U32 R0, R163, 0x1f, RZ ;  /* 0x0000001fa3007819 */ /* 0x000fe200000006ff */
[----:B------:R-:W-:Y:S01]  /*1df0*/  UIADD3 UR39, UR44, UR39, URZ ;  /* 0x000000272c277290 */ /* 0x000fe2000fffe03f */
[----:B------:R-:W1:Y:S01]  /*1e00*/  LDC R7, c[0x0][0x288] ;  /* 0x0000a200ff077b82 */ /* 0x000e620000000800 */
[----:B------:R-:W-:Y:S01]  /*1e10*/  UISETP.GE.U32.AND UP1, UPT, UR44, 0x16, UPT ;  /* 0x000000162c00788c */ /* 0x000fe2000bf26070 */
[----:B------:R-:W-:Y:S01]  /*1e20*/  IMAD.SHL.U32 R8, R156, 0x2, RZ ;  /* 0x000000029c087824 */ /* 0x000fe200078e00ff */
[----:B------:R-:W-:Y:S02]  /*1e30*/  UISETP.GT.U32.AND UP0, UPT, UR39, 0x15, UPT ;  /* 0x000000152700788c */ /* 0x000fe4000bf04070 */
[----:B------:R-:W-:Y:S02]  /*1e40*/  UIMAD.WIDE.U32 UR4, UR39, -0x45d1745d, URZ ;  /* 0xba2e8ba3270478a5 */ /* 0x000fe4000f8e003f */
[----:B------:R-:W-:Y:S01]  /*1e50*/  UISETP.LT.U32.AND UP0, UPT, UR44, 0x16, UP0 ;  /* 0x000000162c00788c */ /* 0x000fe20008701070 */
[----:B------:R-:W2:Y:S01]  /*1e60*/  SYNCS.PHASECHK.TRANS64.TRYWAIT P0, [R159+UR42+0x10], R0 ;  /* 0x000010009f0075a7 */ /* 0x000ea2000800016a */
[----:B------:R-:W-:Y:S01]  /*1e70*/  USHF.R.U32.HI UR4, URZ, 0x4, UR5 ;  /* 0x000000043f047899 */ /* 0x000fe20008011605 */
[----:B------:R-:W-:Y:S01]  /*1e80*/  SHF.R.S32.HI R9, RZ, 0x1f, R8 ;  /* 0x0000001fff097819 */ /* 0x000fe20000011408 */
[----:B------:R-:W-:-:S02]  /*1e90*/  USEL UR6, URZ, 0x1, !UP0 ;  /* 0x000000013f067887 */ /* 0x000fc4000c000000 */
[----:B------:R-:W-:Y:S02]  /*1ea0*/  UIMAD UR39, UR4, -0x16, UR39 ;  /* 0xffffffea042778a4 */ /* 0x000fe4000f8e0227 */
[----:B------:R-:W-:-:S04]  /*1eb0*/  ULOP3.LUT UR38, UR38, UR6, URZ, 0x3c, !UPT ;  /* 0x0000000626267292 */ /* 0x000fc8000f8e3c3f */
[----:B------:R-:W-:Y:S01]  /*1ec0*/  @UP1 ULOP3.LUT UR38, UR38, 0x1, UR4, 0x78, !UPT ;  /* 0x0000000126261892 */ /* 0x000fe2000f8e7804 */
[----:B-12---:R-:W-:Y:S11]  /*1ed0*/  @!P0 BRA `(.L_x_32) ;  /* 0x0000008400588947 */ /* 0x006ff60003800000 */
.L_x_336:
[----:B-1----:R-:W-:Y:S01]  /*1ee0*/  IMAD.SHL.U32 R0, R19, 0x40, RZ ;  /* 0x0000004013007824 */ /* 0x002fe200078e00ff */
[----:B------:R-:W-:Y:S01]  /*1ef0*/  ULDC UR6, c[0x0][0x284] ;  /* 0x0000a10000067ab9 */ /* 0x000fe20000000800 */
[----:B------:R-:W-:Y:S01]  /*1f00*/  IMAD.SHL.U32 R22, R22, 0x100, RZ ;  /* 0x0000010016167824 */ /* 0x000fe200078e00ff */
[----:B------:R-:W-:Y:S01]  /*1f10*/  SHF.R.S32.HI R15, RZ, 0x1f, R2 ;  /* 0x0000001fff0f7819 */ /* 0x000fe20000011402 */
[----:B------:R-:W-:Y:S01]  /*1f20*/  ULDC.64 UR4, c[0x0][0x5d0] ;  /* 0x0001740000047ab9 */ /* 0x000fe20000000a00 */
[----:B------:R-:W-:Y:S01]  /*1f30*/  ISETP.GE.AND P0, PT, R0, UR6, PT ;  /* 0x0000000600007c0c */ /* 0x000fe2000bf06270 */
[----:B------:R-:W-:Y:S01]  /*1f40*/  IMAD.WIDE.U32 R4, R2, UR4, R8 ;  /* 0x0000000402047c25 */ /* 0x000fe2000f8e0008 */
[----:B------:R-:W-:Y:S02]  /*1f50*/  SHF.R.S32.HI R14, RZ, 0x1f, R22 ;  /* 0x0000001fff0e7819 */ /* 0x000fe40000011416 */
[C---:B------:R-:W-:Y:S01]  /*1f60*/  ISETP.GE.OR P0, PT, R22.reuse, R7, P0 ;  /* 0x000000071600720c */ /* 0x040fe20000706670 */
[----:B------:R-:W-:Y:S01]  /*1f70*/  IMAD R3, R15, UR4, RZ ;  /* 0x000000040f037c24 */ /* 0x000fe2000f8e02ff */
[----:B------:R-:W-:-:S03]  /*1f80*/  IADD3 R4, P1, R22, R4, RZ ;  /* 0x0000000416047210 */ /* 0x000fc60007f3e0ff */
[----:B------:R-:W-:-:S05]  /*1f90*/  IMAD R3, R2, UR5, R3 ;  /* 0x0000000502037c24 */ /* 0x000fca000f8e0203 */
[----:B------:R-:W-:-:S03]  /*1fa0*/  IADD3.X R5, R14, R5, R3, P1, !PT ;  /* 0x000000050e057210 */ /* 0x000fc60000ffe403 */
[----:B------:R-:W-:Y:S05]  /*1fb0*/  @P0 BRA `(.L_x_33) ;  /* 0x0000006000b00947 */ /* 0x000fea0003800000 */
[----:B0-----:R-:W0:Y:S01]  /*1fc0*/  LDC.64 R12, c[0x0][0x5c8] ;  /* 0x00017200ff0c7b82 */ /* 0x001e220000000a00 */
[----:B------:R-:W-:Y:S01]  /*1fd0*/  IMAD.WIDE R10, R19, 0x40, R154 ;  /* 0x00000040130a7825 */ /* 0x000fe200078e029a */
[----:B------:R-:W-:Y:S01]  /*1fe0*/  ULDC.64 UR4, c[0x0][0x5c0] ;  /* 0x0001700000047ab9 */ /* 0x000fe20000000a00 */
[----:B------:R-:W-:Y:S02]  /*1ff0*/  BSSY B0, `(.L_x_33) ;  /* 0x0000628000007945 */ /* 0x000fe40003800000 */
[----:B------:R-:W-:Y:S02]  /*2000*/  IMAD.IADD R19, R161, 0x1, -R0 ;  /* 0x00000001a1137824 */ /* 0x000fe400078e0a00 */
[-C--:B0-----:R-:W-:Y:S02]  /*2010*/  IMAD R3, R11, R12.reuse, RZ ;  /* 0x0000000c0b037224 */ /* 0x081fe400078e02ff */
[----:B------:R-:W-:-:S04]  /*2020*/  IMAD.WIDE.U32 R4, R10, R12, R4 ;  /* 0x0000000c0a047225 */ /* 0x000fc800078e0004 */
[----:B------:R-:W-:Y:S01]  /*2030*/  IMAD R3, R10, R13, R3 ;  /* 0x0000000d0a037224 */ /* 0x000fe200078e0203 */
[----:B------:R-:W-:-:S03]  /*2040*/  IADD3 R4, P0, R4, UR4, RZ ;  /* 0x0000000404047c10 */ /* 0x000fc6000ff1e0ff */
[----:B------:R-:W-:Y:S01]  /*2050*/  IMAD.IADD R3, R5, 0x1, R3 ;  /* 0x0000000105037824 */ /* 0x000fe200078e0203 */
[----:B------:R-:W-:-:S04]  /*2060*/  LEA R6, P1, R12, R4, 0x3 ;  /* 0x000000040c067211 */ /* 0x000fc800078218ff */
[----:B------:R-:W-:Y:S01]  /*2070*/  IADD3.X R5, R3, UR5, RZ, P0, !PT ;  /* 0x0000000503057c10 */ /* 0x000fe200087fe4ff */
[----:B------:R-:W-:Y:S01]  /*2080*/  IMAD R3, R156, -0x2, R7 ;  /* 0xfffffffe9c037824 */ /* 0x000fe200078e0207 */
[----:B-----5:R-:W-:Y:S02]  /*2090*/  ISETP.NE.AND P0, PT, R152, RZ, PT ;  /* 0x000000ff9800720c */ /* 0x020fe40003f05270 */
[----:B------:R-:W-:Y:S01]  /*20a0*/  LEA.HI.X R7, R12, R5, R13, 0x3, P1 ;  /* 0x000000050c077211 */ /* 0x000fe200008f1c0d */
[----:B------:R-:W-:-:S10]  /*20b0*/  IMAD.IADD R0, R3, 0x1, -R22 ;  /* 0x0000000103007824 */ /* 0x000fd400078e0a16 */
[----:B------:R-:W-:Y:S05]  /*20c0*/  @!P0 BRA `(.L_x_34) ;  /* 0x0000004800608947 */ /* 0x000fea0003800000 */
[----:B------:R-:W0:Y:S01]  /*20d0*/  LDC.64 R20, c[0x0][0x5b0] ;  /* 0x00016c00ff147b82 */ /* 0x000e220000000a00 */
[----:B------:R-:W-:Y:S01]  /*20e0*/  ULDC.64 UR4, c[0x0][0x5b8] ;  /* 0x00016e0000047ab9 */ /* 0x000fe20000000a00 */
[----:B------:R-:W-:Y:S01]  /*20f0*/  ISETP.GE.AND P1, PT, R19, 0x1, PT ;  /* 0x000000011300780c */ /* 0x000fe20003f26270 */
[----:B------:R-:W-:Y:S01]  /*2100*/  IMAD.WIDE.U32 R8, R2, UR4, R8 ;  /* 0x0000000402087c25 */ /* 0x000fe2000f8e0008 */
[----:B------:R-:W-:Y:S02]  /*2110*/  BSSY B1, `(.L_x_35) ;  /* 0x000000e000017945 */ /* 0x000fe40003800000 */
[----:B------:R-:W-:Y:S01]  /*2120*/  ISETP.LT.OR P5, PT, R0, 0x1, !P1 ;  /* 0x000000010000780c */ /* 0x000fe20004fa1670 */
[----:B------:R-:W-:Y:S01]  /*2130*/  IMAD R3, R15, UR4, RZ ;  /* 0x000000040f037c24 */ /* 0x000fe2000f8e02ff */
[----:B------:R-:W1:Y:S01]  /*2140*/  LDC.64 R164, c[0x0][0x5a8] ;  /* 0x00016a00ffa47b82 */ /* 0x000e620000000a00 */
[----:B------:R-:W-:Y:S02]  /*2150*/  IADD3 R12, P0, R22, R8, RZ ;  /* 0x00000008160c7210 */ /* 0x000fe40007f1e0ff */
[----:B------:R-:W-:-:S05]  /*2160*/  IMAD R3, R2, UR5, R3 ;  /* 0x0000000502037c24 */ /* 0x000fca000f8e0203 */
[----:B------:R-:W-:Y:S01]  /*2170*/  IADD3.X R13, R14, R9, R3, P0, !PT ;  /* 0x000000090e0d7210 */ /* 0x000fe200007fe403 */
[-C--:B0-----:R-:W-:Y:S02]  /*2180*/  IMAD R8, R11, R20.reuse, RZ ;  /* 0x000000140b087224 */ /* 0x081fe400078e02ff */
[----:B------:R-:W-:-:S04]  /*2190*/  IMAD.WIDE.U32 R2, R10, R20, R12 ;  /* 0x000000140a027225 */ /* 0x000fc800078e000c */
[----:B------:R-:W-:Y:S01]  /*21a0*/  IMAD R15, R10, R21, R8 ;  /* 0x000000150a0f7224 */ /* 0x000fe200078e0208 */
[----:B-1----:R-:W-:-:S04]  /*21b0*/  IADD3 R2, P0, R2, R164, RZ ;  /* 0x000000a402027210 */ /* 0x002fc80007f1e0ff */
[----:B------:R-:W-:Y:S01]  /*21c0*/  IADD3.X R3, R165, R3, R15, P0, !PT ;  /* 0x00000003a5037210 */ /* 0x000fe200007fe40f */
[----:B------:R-:W-:Y:S08]  /*21d0*/  @P5 BRA `(.L_x_36) ;  /* 0x0000000000045947 */ /* 0x000ff00003800000 */
[----:B------:R0:W5:Y:S02]  /*21e0*/  LDG.E.U8 R162, desc[UR36][R2.64] ;  /* 0x0000002402a27981 */ /* 0x000164000c1e1100 */
.L_x_36:
[----:B------:R-:W-:Y:S05]  /*21f0*/  BSYNC B1 ;  /* 0x0000000000017941 */ /* 0x000fea0003800000 */
.L_x_35:
[----:B-----5:R-:W-:Y:S01]  /*2200*/  LOP3.LUT R11, R162, 0xffff, RZ, 0xc0, !PT ;  /* 0x0000ffffa20b7812 */ /* 0x020fe200078ec0ff */
[C---:B------:R-:W-:Y:S01]  /*2210*/  IMAD.SHL.U32 R8, R20.reuse, 0x8, RZ ;  /* 0x0000000814087824 */ /* 0x040fe200078e00ff */
[----:B------:R-:W-:Y:S01]  /*2220*/  SHF.L.U64.HI R9, R20, 0x3, R21 ;  /* 0x0000000314097819 */ /* 0x000fe20000010215 */
[----:B------:R-:W-:Y:S01]  /*2230*/  BSSY B1, `(.L_x_37) ;  /* 0x000000e000017945 */ /* 0x000fe20003800000 */
[----:B------:R-:W-:Y:S02]  /*2240*/  PRMT R11, R11, 0x8880, RZ ;  /* 0x000088800b0b7816 */ /* 0x000fe400000000ff */
[----:B------:R-:W-:Y:S01]  /*2250*/  ISETP.LT.OR P2, PT, R0, 0x2, !P1 ;  /* 0x000000020000780c */ /* 0x000fe20004f41670 */
[----:B------:R-:W-:Y:S01]  /*2260*/  IMAD.WIDE.U32 R8, R10, R20, R8 ;  /* 0x000000140a087225 */ /* 0x000fe200078e0008 */
[----:B------:R-:W-:-:S03]  /*2270*/  ISETP.GE.AND P0, PT, R19, 0x9, PT ;  /* 0x000000091300780c */ /* 0x000fc60003f06270 */
[----:B------:R-:W-:Y:S01]  /*2280*/  IMAD R10, R11, R152, RZ ;  /* 0x000000980b0a7224 */ /* 0x000fe200078e02ff */
[----:B------:R-:W-:Y:S01]  /*2290*/  IADD3 R8, P3, P4, R12, R164, R8 ;  /* 0x000000a40c087210 */ /* 0x000fe20007c7e008 */
[----:B------:R-:W-:Y:S02]  /*22a0*/  IMAD.IADD R14, R15, 0x1, R9 ;  /* 0x000000010f0e7824 */ /* 0x000fe400078e0209 */
[----:B------:R-:W-:-:S05]  /*22b0*/  @!P5 IMAD R11, R24, R153, R10 ;  /* 0x00000099180bd224 */ /* 0x000fca00078e020a */
[----:B------:R1:W-:Y:S01]  /*22c0*/  @!P5 STG.E.U8 desc[UR36][R4.64], R11 ;  /* 0x0000000b0400d986 */ /* 0x0003e2000c101124 */
[----:B------:R-:W-:Y:S05]  /*22d0*/  @P2 BRA `(.L_x_38) ;  /* 0x00000000000c2947 */ /* 0x000fea0003800000 */
[----:B------:R-:W1:Y:S02]  /*22e0*/  LDG.E.U8 R162, desc[UR36][R2.64+0x1] ;  /* 0x0000012402a27981 */ /* 0x000e64000c1e1100 */
[----:B-1----:R-:W-:-:S05]  /*22f0*/  PRMT R11, R162, 0x8880, RZ ;  /* 0x00008880a20b7816 */ /* 0x002fca00000000ff */
[----:B------:R-:W-:-:S07]  /*2300*/  IMAD R10, R11, R152, RZ ;  /* 0x000000980b0a7224 */ /* 0x000fce00078e02ff */
.L_x_38:
[----:B------:R-:W-:Y:S05]  /*2310*/  BSYNC B1 ;  /* 0x0000000000017941 */ /* 0x000fea0003800000 */
.L_x_37:
[C---:B------:R-:W-:Y:S01]  /*2320*/  ISETP.LT.OR P5, PT, R0.reuse, 0x1, !P0 ;  /* 0x000000010000780c */ /* 0x040fe200047a1670 */
[----:B------:R-:W-:Y:S01]  /*2330*/  @!P2 IMAD R25, R25, R153, R10 ;  /* 0x000000991919a224 */ /* 0x000fe200078e020a */
[----:B------:R-:W-:Y:S01]  /*2340*/  BSSY B1, `(.L_x_39) ;  /* 0x000000a000017945 */ /* 0x000fe20003800000 */
[----:B------:R-:W-:Y:S02]  /*2350*/  IADD3.X R9, R13, R165, R14, P3, P4 ;  /* 0x000000a50d097210 */ /* 0x000fe40001fe840e */
[C---:B------:R-:W-:Y:S01]  /*2360*/  ISETP.LT.OR P3, PT, R0.reuse, 0x2, !P0 ;  /* 0x000000020000780c */ /* 0x040fe20004761670 */
[----:B------:R2:W-:Y:S01]  /*2370*/  @!P2 STG.E.U8 desc[UR36][R4.64+0x1], R25 ;  /* 0x000001190400a986 */ /* 0x0005e2000c101124 */
[C---:B------:R-:W-:Y:S02]  /*2380*/  ISETP.LT.OR P4, PT, R0.reuse, 0x9, !P1 ;  /* 0x000000090000780c */ /* 0x040fe40004f81670 */
[----:B------:R-:W-:-:S04]  /*2390*/  ISETP.LT.OR P2, PT, R0, 0xa, !P1 ;  /* 0x0000000a0000780c */ /* 0x000fc80004f41670 */
[----:B------:R-:W-:Y:S09]  /*23a0*/  @P5 BRA `(.L_x_40) ;  /* 0x00000000000c5947 */ /* 0x000ff20003800000 */
[----:B------:R-:W1:Y:S02]  /*23b0*/  LDG.E.U8 R162, desc[UR36][R8.64] ;  /* 0x0000002408a27981 */ /* 0x000e64000c1e1100 */
[----:B-1----:R-:W-:-:S05]  /*23c0*/  PRMT R11, R162, 0x8880, RZ ;  /* 0x00008880a20b7816 */ /* 0x002fca00000000ff */
[----:B------:R-:W-:-:S07]  /*23d0*/  IMAD R10, R11, R152, RZ ;  /* 0x000000980b0a7224 */ /* 0x000fce00078e02ff */
.L_x_40:
[----:B------:R-:W-:Y:S05]  /*23e0*/  BSYNC B1 ;  /* 0x0000000000017941 */ /* 0x000fea0003800000 */
.L_x_39:
[----:B-1----:R-:W-:Y:S01]  /*23f0*/  @!P5 IMAD R11, R26, R153, R10 ;  /* 0x000000991a0bd224 */ /* 0x002fe200078e020a */
[----:B------:R-:W-:Y:S04]  /*2400*/  BSSY B1, `(.L_x_41) ;  /* 0x0000006000017945 */ /* 0x000fe80003800000 */
[----:B------:R1:W-:Y:S01]  /*2410*/  @!P5 STG.E.U8 desc[UR36][R6.64], R11 ;  /* 0x0000000b0600d986 */ /* 0x0003e2000c101124 */
[----:B------:R-:W-:Y:S05]  /*2420*/  @P3 BRA `(.L_x_42) ;  /* 0x00000000000c3947 */ /* 0x000fea0003800000 */
[----:B------:R-:W1:Y:S02]  /*2430*/  LDG.E.U8 R162, desc[UR36][R8.64+0x1] ;  /* 0x0000012408a27981 */ /* 0x000e64000c1e1100 */
[----:B-1----:R-:W-:-:S05]  /*2440*/  PRMT R11, R162, 0x8880, RZ ;  /* 0x00008880a20b7816 */ /* 0x002fca00000000ff */
[----:B------:R-:W-:-:S07]  /*2450*/  IMAD R10, R11, R152, RZ ;  /* 0x000000980b0a7224 */ /* 0x000fce00078e02ff */
.L_x_42:
[----:B------:R-:W-:Y:S05]  /*2460*/  BSYNC B1 ;  /* 0x0000000000017941 */ /* 0x000fea0003800000 */
.L_x_41:
[----:B------:R-:W-:Y:S01]  /*2470*/  @!P3 IMAD R27, R27, R153, R10 ;  /* 0x000000991b1bb224 */ /* 0x000fe200078e020a */
[----:B------:R-:W-:Y:S04]  /*2480*/  BSSY B1, `(.L_x_43) ;  /* 0x0000006000017945 */ /* 0x000fe80003800000 */
[----:B------:R3:W-:Y:S01]  /*2490*/  @!P3 STG.E.U8 desc[UR36][R6.64+0x1], R27 ;  /* 0x0000011b0600b986 */ /* 0x0007e2000c101124 */
[----:B------:R-:W-:Y:S05]  /*24a0*/  @P4 BRA `(.L_x_44) ;  /* 0x00000000000c4947 */ /* 0x000fea0003800000 */
[----:B------:R-:W1:Y:S02]  /*24b0*/  LDG.E.U8 R162, desc[UR36][R2.64+0x8] ;  /* 0x0000082402a27981 */ /* 0x000e64000c1e1100 */
[----:B-1----:R-:W-:-:S05]  /*24c0*/  PRMT R11, R162, 0x8880, RZ ;  /* 0x00008880a20b7816 */ /* 0x002fca00000000ff */
[----:B------:R-:W-:-:S07]  /*24d0*/  IMAD R10, R11, R152, RZ ;  /* 0x000000980b0a7224 */ /* 0x000fce00078e02ff */
.L_x_44:
[----:B------:R-:W-:Y:S05]  /*24e0*/  BSYNC B1 ;  /* 0x0000000000017941 */ /* 0x000fea0003800000 */
.L_x_43:
[----:B-1----:R-:W-:Y:S01]  /*24f0*/  @!P4 IMAD R11, R28, R153, R10 ;  /* 0x000000991c0bc224 */ /* 0x002fe200078e020a */
[----:B------:R-:W-:Y:S04]  /*2500*/  BSSY B1, `(.L_x_45) ;  /* 0x0000006000017945 */ /* 0x000fe80003800000 */
[----:B------:R1:W-:Y:S01]  /*2510*/  @!P4 STG.E.U8 desc[UR36][R4.64+0x8], R11 ;  /* 0x0000080b0400c986 */ /* 0x0003e2000c101124 */
[----:B------:R-:W-:Y:S05]  /*2520*/  @P2 BRA `(.L_x_46) ;  /* 0x00000000000c2947 */ /* 0x000fea0003800000 */
[----:B------:R-:W1:Y:S02]  /*2530*/  LDG.E.U8 R162, desc[UR36][R2.64+0x9] ;  /* 0x0000092402a27981 */ /* 0x000e64000c1e1100 */
[----:B-1----:R-:W-:-:S05]  /*2540*/  PRMT R11, R162, 0x8880, RZ ;  /* 0x00008880a20b7816 */ /* 0x002fca00000000ff */
[----:B------:R-:W-:-:S07]  /*2550*/  IMAD R10, R11, R152, RZ ;  /* 0x000000980b0a7224 */ /* 0x000fce00078e02ff */
.L_x_46:
[----:B------:R-:W-:Y:S05]  /*2560*/  BSYNC B1 ;  /* 0x0000000000017941 */ /* 0x000fea0003800000 */
.L_x_45:
[C---:B------:R-:W-:Y:S01]  /*2570*/  ISETP.LT.OR P4, PT, R0.reuse, 0x9, !P0 ;  /* 0x000000090000780c */ /* 0x040fe20004781670 */
[----:B------:R-:W-:Y:S01]  /*2580*/  @!P2 IMAD R29, R29, R153, R10 ;  /* 0x000000991d1da224 */ /* 0x000fe200078e020a */
[----:B------:R-:W-:Y:S01]  /*2590*/  BSSY B1, `(.L_x_47) ;  /* 0x0000009000017945 */ /* 0x000fe20003800000 */
[C---:B------:R-:W-:Y:S02]  /*25a0*/  ISETP.LT.OR P3, PT, R0.reuse, 0xa, !P0 ;  /* 0x0000000a0000780c */ /* 0x040fe40004761670 */
[C---:B------:R-:W-:Y:S01]  /*25b0*/  ISETP.LT.OR P5, PT, R0.reuse, 0x11, !P1 ;  /* 0x000000110000780c */ /* 0x040fe20004fa1670 */
[----:B------:R4:W-:Y:S01]  /*25c0*/  @!P2 STG.E.U8 desc[UR36][R4.64+0x9], R29 ;  /* 0x0000091d0400a986 */ /* 0x0009e2000c101124 */
[----:B------:R-:W-:-:S06]  /*25d0*/  ISETP.LT.OR P2, PT, R0, 0x12, !P1 ;  /* 0x000000120000780c */ /* 0x000fcc0004f41670 */
[----:B------:R-:W-:Y:S07]  /*25e0*/  @P4 BRA `(.L_x_48) ;  /* 0x00000000000c4947 */ /* 0x000fee0003800000 */
[----:B------:R-:W1:Y:S02]  /*25f0*/  LDG.E.U8 R162, desc[UR36][R8.64+0x8] ;  /* 0x0000082408a27981 */ /* 0x000e64000c1e1100 */
[----:B-1----:R-:W-:-:S05]  /*2600*/  PRMT R11, R162, 0x8880, RZ ;  /* 0x00008880a20b7816 */ /* 0x002fca00000000ff */
[----:B------:R-:W-:-:S07]  /*2610*/  IMAD R10, R11, R152, RZ ;  /* 0x000000980b0a7224 */ /* 0x000fce00078e02ff */
.L_x_48:
[----:B------:R-:W-:Y:S05]  /*2620*/  BSYNC B1 ;  /* 0x0000000000017941 */ /* 0x000fea0003800000 */
.L_x_47:
[----:B-1----:R-:W-:Y:S01]  /*2630*/  @!P4 IMAD R11, R30, R153, R10 ;  /* 0x000000991e0bc224 */ /* 0x002fe200078e020a */
[----:B------:R-:W-:Y:S04]  /*2640*/  BSSY B1, `(.L_x_49) ;  /* 0x0000006000017945 */ /* 0x000fe80003800000 */
[----:B------:R1:W-:Y:S01]  /*2650*/  @!P4 STG.E.U8 desc[UR36][R6.64+0x8], R11 ;  /* 0x0000080b0600c986 */ /* 0x0003e2000c101124 */
[----:B------:R-:W-:Y:S05]  /*2660*/  @P3 BRA `(.L_x_50) ;  /* 0x00000000000c3947 */ /* 0x000fea0003800000 */
[----:B------:R-:W1:Y:S02]  /*2670*/  LDG.E.U8 R162, desc[UR36][R8.64+0x9] ;  /* 0x0000092408a27981 */ /* 0x000e64000c1e1100 */
[----:B-1----:R-:W-:-:S05]  /*2680*/  PRMT R11, R162, 0x8880, RZ ;  /* 0x00008880a20b7816 */ /* 0x002fca00000000ff */
[----:B------:R-:W-:-:S07]  /*2690*/  IMAD R10, R11, R152, RZ ;  /* 0x000000980b0a7224 */ /* 0x000fce00078e02ff */
.L_x_50:
[----:B------:R-:W-:Y:S05]  /*26a0*/  BSYNC B1 ;  /* 0x0000000000017941 */ /* 0x000fea0003800000 */
.L_x_49:
[----:B------:R-:W-:Y:S01]  /*26b0*/  @!P3 IMAD R31, R31, R153, R10 ;  /* 0x000000991f1fb224 */ /* 0x000fe200078e020a */
[----:B------:R-:W-:Y:S04]  /*26c0*/  BSSY B1, `(.L_x_51) ;  /* 0x0000006000017945 */ /* 0x000fe80003800000 */
[----:B------:R0:W-:Y:S01]  /*26d0*/  @!P3 STG.E.U8 desc[UR36][R6.64+0x9], R31 ;  /* 0x0000091f0600b986 */ /* 0x0001e2000c101124 */
[----:B------:R-:W-:Y:S05]  /*26e0*/  @P5 BRA `(.L_x_52) ;  /* 0x00000000000c5947 */ /* 0x000fea0003800000 */
[----:B------:R-:W1:Y:S02]  /*26f0*/  LDG.E.U8 R162, desc[UR36][R2.64+0x10] ;  /* 0x0000102402a27981 */ /* 0x000e64000c1e1100 */
[----:B-1----:R-:W-:-:S05]  /*2700*/  PRMT R11, R162, 0x8880, RZ ;  /* 0x00008880a20b7816 */ /* 0x002fca00000000ff */
[----:B------:R-:W-:-:S07]  /*2710*/  IMAD R10, R11, R152, RZ ;  /* 0x000000980b0a7224 */ /* 0x000fce00078e02ff */
.L_x_52:
[----:B------:R-:W-:Y:S05]  /*2720*/  BSYNC B1 ;  /* 0x0000000000017941 */ /* 0x000fea0003800000 */
.L_x_51:
[----:B-1----:R-:W-:Y:S01]  /*2730*/  @!P5 IMAD R11, R32, R153, R10 ;  /* 0x00000099200bd224 */ /* 0x002fe200078e020a */
[----:B------:R-:W-:Y:S04]  /*2740*/  BSSY B1, `(.L_x_53) ;  /* 0x0000006000017945 */ /* 0x000fe80003800000 */
[----:B------:R1:W-:Y:S01]  /*2750*/  @!P5 STG.E.U8 desc[UR36][R4.64+0x10], R11 ;  /* 0x0000100b0400d986 */ /* 0x0003e2000c101124 */
[----:B------:R-:W-:Y:S05]  /*2760*/  @P2 BRA `(.L_x_54) ;  /* 0x00000000000c2947 */ /* 0x000fea0003800000 */
[----:B------:R-:W1:Y:S02]  /*2770*/  LDG.E.U8 R162, desc[UR36][R2.64+0x11] ;  /* 0x0000112402a27981 */ /* 0x000e64000c1e1100 */
[----:B-1----:R-:W-:-:S05]  /*2780*/  PRMT R11, R162, 0x8880, RZ ;  /* 0x00008880a20b7816 */ /* 0x002fca00000000ff */
[----:B------:R-:W-:-:S07]  /*2790*/  IMAD R10, R11, R152, RZ ;  /* 0x000000980b0a7224 */ /* 0x000fce00078e02ff */
.L_x_54:
[----:B------:R-:W-:Y:S05]  /*27a0*/  BSYNC B1 ;  /* 0x0000000000017941 */ /* 0x000fea0003800000 */
.L_x_53:
        /* <DEDUP_REMOVED lines=11> */
.L_x_56:
[----:B------:R-:W-:Y:S05]  /*2860*/  BSYNC B1 ;  /* 0x0000000000017941 */ /* 0x000fea0003800000 */
.L_x_55:
[----:B-1----:R-:W-:Y:S01]  /*2870*/  @!P4 IMAD R11, R34, R153, R10 ;  /* 0x00000099220bc224 */ /* 0x002fe200078e020a */
[----:B------:R-:W-:Y:S04]  /*2880*/  BSSY B1, `(.L_x_57) ;  /* 0x0000006000017945 */ /* 0x000fe80003800000 */
[----:B------:R1:W-:Y:S01]  /*2890*/  @!P4 STG.E.U8 desc[UR36][R6.64+0x10], R11 ;  /* 0x0000100b0600c986 */ /* 0x0003e2000c101124 */
[----:B------:R-:W-:Y:S05]  /*28a0*/  @P3 BRA `(.L_x_58) ;  /* 0x00000000000c3947 */ /* 0x000fea0003800000 */
[----:B------:R-:W1:Y:S02]  /*28b0*/  LDG.E.U8 R162, desc[UR36][R8.64+0x11] ;  /* 0x0000112408a27981 */ /* 0x000e64000c1e1100 */
[----:B-1----:R-:W-:-:S05]  /*28c0*/  PRMT R11, R162, 0x8880, RZ ;  /* 0x00008880a20b7816 */ /* 0x002fca00000000ff */
[----:B------:R-:W-:-:S07]  /*28d0*/  IMAD R10, R11, R152, RZ ;  /* 0x000000980b0a7224 */ /* 0x000fce00078e02ff */
.L_x_58:
[----:B------:R-:W-:Y:S05]  /*28e0*/  BSYNC B1 ;  /* 0x0000000000017941 */ /* 0x000fea0003800000 */
.L_x_57:
[----:B------:R-:W-:Y:S01]  /*28f0*/  @!P3 IMAD R35, R35, R153, R10 ;  /* 0x000000992323b224 */ /* 0x000fe200078e020a */
[----:B------:R-:W-:Y:S04]  /*2900*/  BSSY B1, `(.L_x_59) ;  /* 0x0000006000017945 */ /* 0x000fe80003800000 */
[----:B------:R0:W-:Y:S01]  /*2910*/  @!P3 STG.E.U8 desc[UR36][R6.64+0x11], R35 ;  /* 0x000011230600b986 */ /* 0x0001e2000c101124 */
[----:B------:R-:W-:Y:S05]  /*2920*/  @P5 BRA `(.L_x_60) ;  /* 0x00000000000c5947 */ /* 0x000fea0003800000 */
[----:B------:R-:W1:Y:S02]  /*2930*/  LDG.E.U8 R162, desc[UR36][R2.64+0x18] ;  /* 0x0000182402a27981 */ /* 0x000e64000c1e1100 */
[----:B-1----:R-:W-:-:S05]  /*2940*/  PRMT R11, R162, 0x8880, RZ ;  /* 0x00008880a20b7816 */ /* 0x002fca00000000ff */
[----:B------:R-:W-:-:S07]  /*2950*/  IMAD R10, R11, R152, RZ ;  /* 0x000000980b0a7224 */ /* 0x000fce00078e02ff */
.L_x_60:
[----:B------:R-:W-:Y:S05]  /*2960*/  BSYNC B1 ;  /* 0x0000000000017941 */ /* 0x000fea0003800000 */
.L_x_59:
[----:B-1----:R-:W-:Y:S01]  /*2970*/  @!P5 IMAD R11, R36, R153, R10 ;  /* 0x00000099240bd224 */ /* 0x002fe200078e020a */
[----:B------:R-:W-:Y:S04]  /*2980*/  BSSY B1, `(.L_x_61) ;  /* 0x0000006000017945 */ /* 0x000fe80003800000 */
[----:B------:R1:W-:Y:S01]  /*2990*/  @!P5 STG.E.U8 desc[UR36][R4.64+0x18], R11 ;  /* 0x0000180b0400d986 */ /* 0x0003e2000c101124 */
[----:B------:R-:W-:Y:S05]  /*29a0*/  @P2 BRA `(.L_x_62) ;  /* 0x00000000000c2947 */ /* 0x000fea0003800000 */
[----:B------:R-:W1:Y:S02]  /*29b0*/  LDG.E.U8 R162, desc[UR36][R2.64+0x19] ;  /* 0x0000192402a27981 */ /* 0x000e64000c1e1100 */
[----:B-1----:R-:W-:-:S05]  /*29c0*/  PRMT R11, R162, 0x8880, RZ ;  /* 0x00008880a20b7816 */ /* 0x002fca00000000ff */
[----:B------:R-:W-:-:S07]  /*29d0*/  IMAD R10, R11, R152, RZ ;  /* 0x000000980b0a7224 */ /* 0x000fce00078e02ff */
.L_x_62:
[----:B------:R-:W-:Y:S05]  /*29e0*/  BSYNC B1 ;  /* 0x0000000000017941 */ /* 0x000fea0003800000 */
.L_x_61:
        /* <DEDUP_REMOVED lines=11> */
.L_x_64:
[----:B------:R-:W-:Y:S05]  /*2aa0*/  BSYNC B1 ;  /* 0x0000000000017941 */ /* 0x000fea0003800000 */
.L_x_63:
[----:B-1----:R-:W-:Y:S01]  /*2ab0*/  @!P4 IMAD R11, R38, R153, R10 ;  /* 0x00000099260bc224 */ /* 0x002fe200078e020a */
[----:B------:R-:W-:Y:S04]  /*2ac0*/  BSSY B1, `(.L_x_65) ;  /* 0x0000006000017945 */ /* 0x000fe80003800000 */
[----:B------:R1:W-:Y:S01]  /*2ad0*/  @!P4 STG.E.U8 desc[UR36][R6.64+0x18], R11 ;  /* 0x0000180b0600c986 */ /* 0x0003e2000c101124 */
[----:B------:R-:W-:Y:S05]  /*2ae0*/  @P3 BRA `(.L_x_66) ;  /* 0x00000000000c3947 */ /* 0x000fea0003800000 */
[----:B------:R-:W1:Y:S02]  /*2af0*/  LDG.E.U8 R162, desc[UR36][R8.64+0x19] ;  /* 0x0000192408a27981 */ /* 0x000e64000c1e1100 */
[----:B-1----:R-:W-:-:S05]  /*2b00*/  PRMT R11, R162, 0x8880, RZ ;  /* 0x00008880a20b7816 */ /* 0x002fca00000000ff */
[----:B------:R-:W-:-:S07]  /*2b10*/  IMAD R10, R11, R152, RZ ;  /* 0x000000980b0a7224 */ /* 0x000fce00078e02ff */
.L_x_66:
[----:B------:R-:W-:Y:S05]  /*2b20*/  BSYNC B1 ;  /* 0x0000000000017941 */ /* 0x000fea0003800000 */
.L_x_65:
[----:B------:R-:W-:Y:S01]  /*2b30*/  @!P3 IMAD R39, R39, R153, R10 ;  /* 0x000000992727b224 */ /* 0x000fe200078e020a */
[----:B------:R-:W-:Y:S04]  /*2b40*/  BSSY B1, `(.L_x_67) ;  /* 0x0000006000017945 */ /* 0x000fe80003800000 */
[----:B------:R0:W-:Y:S01]  /*2b50*/  @!P3 STG.E.U8 desc[UR36][R6.64+0x19], R39 ;  /* 0x000019270600b986 */ /* 0x0001e2000c101124 */
[----:B------:R-:W-:Y:S05]  /*2b60*/  @P5 BRA `(.L_x_68) ;  /* 0x00000000000c5947 */ /* 0x000fea0003800000 */
[----:B------:R-:W1:Y:S02]  /*2b70*/  LDG.E.U8 R162, desc[UR36][R2.64+0x20] ;  /* 0x0000202402a27981 */ /* 0x000e64000c1e1100 */
[----:B-1----:R-:W-:-:S05]  /*2b80*/  PRMT R11, R162, 0x8880, RZ ;  /* 0x00008880a20b7816 */ /* 0x002fca00000000ff */
[----:B------:R-:W-:-:S07]  /*2b90*/  IMAD R10, R11, R152, RZ ;  /* 0x000000980b0a7224 */ /* 0x000fce00078e02ff */
.L_x_68:
[----:B------:R-:W-:Y:S05]  /*2ba0*/  BSYNC B1 ;  /* 0x0000000000017941 */ /* 0x000fea0003800000 */
.L_x_67:
[----:B-1----:R-:W-:Y:S01]  /*2bb0*/  @!P5 IMAD R11, R40, R153, R10 ;  /* 0x00000099280bd224 */ /* 0x002fe200078e020a */
[----:B------:R-:W-:Y:S04]  /*2bc0*/  BSSY B1, `(.L_x_69) ;  /* 0x0000006000017945 */ /* 0x000fe80003800000 */
[----:B------:R1:W-:Y:S01]  /*2bd0*/  @!P5 STG.E.U8 desc[UR36][R4.64+0x20], R11 ;  /* 0x0000200b0400d986 */ /* 0x0003e2000c101124 */
[----:B------:R-:W-:Y:S05]  /*2be0*/  @P2 BRA `(.L_x_70) ;  /* 0x00000000000c2947 */ /* 0x000fea0003800000 */
[----:B------:R-:W1:Y:S02]  /*2bf0*/  LDG.E.U8 R162, desc[UR36][R2.64+0x21] ;  /* 0x0000212402a27981 */ /* 0x000e64000c1e1100 */
[----:B-1----:R-:W-:-:S05]  /*2c00*/  PRMT R11, R162, 0x8880, RZ ;  /* 0x00008880a20b7816 */ /* 0x002fca00000000ff */
[----:B------:R-:W-:-:S07]  /*2c10*/  IMAD R10, R11, R152, RZ ;  /* 0x000000980b0a7224 */ /* 0x000fce00078e02ff */
.L_x_70:
[----:B------:R-:W-:Y:S05]  /*2c20*/  BSYNC B1 ;  /* 0x0000000000017941 */ /* 0x000fea0003800000 */
.L_x_69:
        /* <DEDUP_REMOVED lines=11> */
.L_x_72:
[----:B------:R-:W-:Y:S05]  /*2ce0*/  BSYNC B1 ;  /* 0x0000000000017941 */ /* 0x000fea0003800000 */
.L_x_71:
[----:B-1----:R-:W-:Y:S01]  /*2cf0*/  @!P4 IMAD R11, R42, R153, R10 ;  /* 0x000000992a0bc224 */ /* 0x002fe200078e020a */
[----:B------:R-:W-:Y:S04]  /*2d00*/  BSSY B1, `(.L_x_73) ;  /* 0x0000006000017945 */ /* 0x000fe80003800000 */
[----:B------:R1:W-:Y:S01]  /*2d10*/  @!P4 STG.E.U8 desc[UR36][R6.64+0x20], R11 ;  /* 0x0000200b0600c986 */ /* 0x0003e2000c101124 */
[----:B------:R-:W-:Y:S05]  /*2d20*/  @P3 BRA `(.L_x_74) ;  /* 0x00000000000c3947 */ /* 0x000fea0003800000 */
[----:B------:R-:W1:Y:S02]  /*2d30*/  LDG.E.U8 R162, desc[UR36][R8.64+0x21] ;  /* 0x0000212408a27981 */ /* 0x000e64000c1e1100 */
[----:B-1----:R-:W-:-:S05]  /*2d40*/  PRMT R11, R162, 0x8880, RZ ;  /* 0x00008880a20b7816 */ /* 0x002fca00000000ff */
[----:B------:R-:W-:-:S07]  /*2d50*/  IMAD R10, R11, R152, RZ ;  /* 0x000000980b0a7224 */ /* 0x000fce00078e02ff */
.L_x_74:
[----:B------:R-:W-:Y:S05]  /*2d60*/  BSYNC B1 ;  /* 0x0000000000017941 */ /* 0x000fea0003800000 */
.L_x_73:
[----:B------:R-:W-:Y:S01]  /*2d70*/  @!P3 IMAD R43, R43, R153, R10 ;  /* 0x000000992b2bb224 */ /* 0x000fe200078e020a */
[----:B------:R-:W-:Y:S04]  /*2d80*/  BSSY B1, `(.L_x_75) ;  /* 0x0000006000017945 */ /* 0x000fe80003800000 */
[----:B------:R0:W-:Y:S01]  /*2d90*/  @!P3 STG.E.U8 desc[UR36][R6.64+0x21], R43 ;  /* 0x0000212b0600b986 */ /* 0x0001e2000c101124 */
[----:B------:R-:W-:Y:S05]  /*2da0*/  @P5 BRA `(.L_x_76) ;  /* 0x00000000000c5947 */ /* 0x000fea0003800000 */
[----:B------:R-:W1:Y:S02]  /*2db0*/  LDG.E.U8 R162, desc[UR36][R2.64+0x28] ;  /* 0x0000282402a27981 */ /* 0x000e64000c1e1100 */
[----:B-1----:R-:W-:-:S05]  /*2dc0*/  PRMT R11, R162, 0x8880, RZ ;  /* 0x00008880a20b7816 */ /* 0x002fca00000000ff */
[----:B------:R-:W-:-:S07]  /*2dd0*/  IMAD R10, R11, R152, RZ ;  /* 0x000000980b0a7224 */ /* 0x000fce00078e02ff */
.L_x_76:
[----:B------:R-:W-:Y:S05]  /*2de0*/  BSYNC B1 ;  /* 0x0000000000017941 */ /* 0x000fea0003800000 */
.L_x_75:
[----:B-1----:R-:W-:Y:S01]  /*2df0*/  @!P5 IMAD R11, R44, R153, R10 ;  /* 0x000000992c0bd224 */ /* 0x002fe200078e020a */
[----:B------:R-:W-:Y:S04]  /*2e00*/  BSSY B1, `(.L_x_77) ;  /* 0x0000006000017945 */ /* 0x000fe80003800000 */
[----:B------:R1:W-:Y:S01]  /*2e10*/  @!P5 STG.E.U8 desc[UR36][R4.64+0x28], R11 ;  /* 0x0000280b0400d986 */ /* 0x0003e2000c101124 */
[----:B------:R-:W-:Y:S05]  /*2e20*/  @P2 BRA `(.L_x_78) ;  /* 0x00000000000c2947 */ /* 0x000fea0003800000 */
[----:B------:R-:W1:Y:S02]  /*2e30*/  LDG.E.U8 R162, desc[UR36][R2.64+0x29] ;  /* 0x0000292402a27981 */ /* 0x000e64000c1e1100 */
[----:B-1----:R-:W-:-:S05]  /*2e40*/  PRMT R11, R162, 0x8880, RZ ;  /* 0x00008880a20b7816 */ /* 0x002fca00000000ff */
[----:B------:R-:W-:-:S07]  /*2e50*/  IMAD R10, R11, R152, RZ ;  /* 0x000000980b0a7224 */ /* 0x000fce00078e02ff */
.L_x_78:
[----:B------:R-:W-:Y:S05]  /*2e60*/  BSYNC B1 ;  /* 0x0000000000017941 */ /* 0x000fea0003800000 */
.L_x_77:
        /* <DEDUP_REMOVED lines=11> */
.L_x_80:
[----:B------:R-:W-:Y:S05]  /*2f20*/  BSYNC B1 ;  /* 0x0000000000017941 */ /* 0x000fea0003800000 */
.L_x_79:
[----:B-1----:R-:W-:Y:S01]  /*2f30*/  @!P4 IMAD R11, R46, R153, R10 ;  /* 0x000000992e0bc224 */ /* 0x002fe200078e020a */
[----:B------:R-:W-:Y:S04]  /*2f40*/  BSSY B1, `(.L_x_81) ;  /* 0x0000006000017945 */ /* 0x000fe80003800000 */
[----:B------:R1:W-:Y:S01]  /*2f50*/  @!P4 STG.E.U8 desc[UR36][R6.64+0x28], R11 ;  /* 0x0000280b0600c986 */ /* 0x0003e2000c101124 */
[----:B------:R-:W-:Y:S05]  /*2f60*/  @P3 BRA `(.L_x_82) ;  /* 0x00000000000c3947 */ /* 0x000fea0003800000 */
[----:B------:R-:W1:Y:S02]  /*2f70*/  LDG.E.U8 R162, desc[UR36][R8.64+0x29] ;  /* 0x0000292408a27981 */ /* 0x000e64000c1e1100 */
[----:B-1----:R-:W-:-:S05]  /*2f80*/  PRMT R11, R162, 0x8880, RZ ;  /* 0x00008880a20b7816 */ /* 0x002fca00000000ff */
[----:B------:R-:W-:-:S07]  /*2f90*/  IMAD R10, R11, R152, RZ ;  /* 0x000000980b0a7224 */ /* 0x000fce00078e02ff */
.L_x_82:
[----:B------:R-:W-:Y:S05]  /*2fa0*/  BSYNC B1 ;  /* 0x0000000000017941 */ /* 0x000fea0003800000 */
.L_x_81:
[----:B------:R-:W-:Y:S01]  /*2fb0*/  @!P3 IMAD R47, R47, R153, R10 ;  /* 0x000000992f2fb224 */ /* 0x000fe200078e020a */
[----:B------:R-:W-:Y:S04]  /*2fc0*/  BSSY B1, `(.L_x_83) ;  /* 0x0000006000017945 */ /* 0x000fe80003800000 */
[----:B------:R0:W-:Y:S01]  /*2fd0*/  @!P3 STG.E.U8 desc[UR36][R6.64+0x29], R47 ;  /* 0x0000292f0600b986 */ /* 0x0001e2000c101124 */
[----:B------:R-:W-:Y:S05]  /*2fe0*/  @P5 BRA `(.L_x_84) ;  /* 0x00000000000c5947 */ /* 0x000fea0003800000 */
[----:B------:R-:W1:Y:S02]  /*2ff0*/  LDG.E.U8 R162, desc[UR36][R2.64+0x30] ;  /* 0x0000302402a27981 */ /* 0x000e64000c1e1100 */
[----:B-1----:R-:W-:-:S05]  /*3000*/  PRMT R11, R162, 0x8880, RZ ;  /* 0x00008880a20b7816 */ /* 0x002fca00000000ff */
[----:B------:R-:W-:-:S07]  /*3010*/  IMAD R10, R11, R152, RZ ;  /* 0x000000980b0a7224 */ /* 0x000fce00078e02ff */
.L_x_84:
[----:B------:R-:W-:Y:S05]  /*3020*/  BSYNC B1 ;  /* 0x0000000000017941 */ /* 0x000fea0003800000 */
.L_x_83:
[----:B-1----:R-:W-:Y:S01]  /*3030*/  @!P5 IMAD R11, R48, R153, R10 ;  /* 0x00000099300bd224 */ /* 0x002fe200078e020a */
[----:B------:R-:W-:Y:S04]  /*3040*/  BSSY B1, `(.L_x_85) ;  /* 0x0000006000017945 */ /* 0x000fe80003800000 */
[----:B------:R1:W-:Y:S01]  /*3050*/  @!P5 STG.E.U8 desc[UR36][R4.64+0x30], R11 ;  /* 0x0000300b0400d986 */ /* 0x0003e2000c101124 */
[----:B------:R-:W-:Y:S05]  /*3060*/  @P2 BRA `(.L_x_86) ;  /* 0x00000000000c2947 */ /* 0x000fea0003800000 */
[----:B------:R-:W1:Y:S02]  /*3070*/  LDG.E.U8 R162, desc[UR36][R2.64+0x31] ;  /* 0x0000312402a27981 */ /* 0x000e64000c1e1100 */
[----:B-1----:R-:W-:-:S05]  /*3080*/  PRMT R11, R162, 0x8880, RZ ;  /* 0x00008880a20b7816 */ /* 0x002fca00000000ff */
[----:B------:R-:W-:-:S07]  /*3090*/  IMAD R10, R11, R152, RZ ;  /* 0x000000980b0a7224 */ /* 0x000fce00078e02ff */
.L_x_86:
[----:B------:R-:W-:Y:S05]  /*30a0*/  BSYNC B1 ;  /* 0x0000000000017941 */ /* 0x000fea0003800000 */
.L_x_85:
        /* <DEDUP_REMOVED lines=11> */
.L_x_88:
[----:B------:R-:W-:Y:S05]  /*3160*/  BSYNC B1 ;  /* 0x0000000000017941 */ /* 0x000fea0003800000 */
.L_x_87:
[----:B-1----:R-:W-:Y:S01]  /*3170*/  @!P4 IMAD R11, R50, R153, R10 ;  /* 0x00000099320bc224 */ /* 0x002fe200078e020a */
[----:B------:R-:W-:Y:S04]  /*3180*/  BSSY B1, `(.L_x_89) ;  /* 0x0000006000017945 */ /* 0x000fe80003800000 */
[----:B------:R1:W-:Y:S01]  /*3190*/  @!P4 STG.E.U8 desc[UR36][R6.64+0x30], R11 ;  /* 0x0000300b0600c986 */ /* 0x0003e2000c101124 */
[----:B------:R-:W-:Y:S05]  /*31a0*/  @P3 BRA `(.L_x_90) ;  /* 0x00000000000c3947 */ /* 0x000fea0003800000 */
[----:B------:R-:W1:Y:S02]  /*31b0*/  LDG.E.U8 R162, desc[UR36][R8.64+0x31] ;  /* 0x0000312408a27981 */ /* 0x000e64000c1e1100 */
[----:B-1----:R-:W-:-:S05]  /*31c0*/  PRMT R11, R162, 0x8880, RZ ;  /* 0x00008880a20b7816 */ /* 0x002fca00000000ff */
[----:B------:R-:W-:-:S07]  /*31d0*/  IMAD R10, R11, R152, RZ ;  /* 0x000000980b0a7224 */ /* 0x000fce00078e02ff */
.L_x_90:
[----:B------:R-:W-:Y:S05]  /*31e0*/  BSYNC B1 ;  /* 0x0000000000017941 */ /* 0x000fea0003800000 */
.L_x_89:
[----:B------:R-:W-:Y:S01]  /*31f0*/  @!P3 IMAD R51, R51, R153, R10 ;  /* 0x000000993333b224 */ /* 0x000fe200078e020a */
[----:B------:R-:W-:Y:S04]  /*3200*/  BSSY B1, `(.L_x_91) ;  /* 0x0000006000017945 */ /* 0x000fe80003800000 */
[----:B------:R0:W-:Y:S01]  /*3210*/  @!P3 STG.E.U8 desc[UR36][R6.64+0x31], R51 ;  /* 0x000031330600b986 */ /* 0x0001e2000c101124 */
[----:B------:R-:W-:Y:S05]  /*3220*/  @P5 BRA `(.L_x_92) ;  /* 0x00000000000c5947 */ /* 0x000fea0003800000 */
[----:B------:R-:W1:Y:S02]  /*3230*/  LDG.E.U8 R162, desc[UR36][R2.64+0x38] ;  /* 0x0000382402a27981 */ /* 0x000e64000c1e1100 */
[----:B-1----:R-:W-:-:S05]  /*3240*/  PRMT R11, R162, 0x8880, RZ ;  /* 0x00008880a20b7816 */ /* 0x002fca00000000ff */
[----:B------:R-:W-:-:S07]  /*3250*/  IMAD R10, R11, R152, RZ ;  /* 0x000000980b0a7224 */ /* 0x000fce00078e02ff */
.L_x_92:
[----:B------:R-:W-:Y:S05]  /*3260*/  BSYNC B1 ;  /* 0x0000000000017941 */ /* 0x000fea0003800000 */
.L_x_91:
[----:B-1----:R-:W-:Y:S01]  /*3270*/  @!P5 IMAD R11, R52, R153, R10 ;  /* 0x00000099340bd224 */ /* 0x002fe200078e020a */
[----:B------:R-:W-:Y:S04]  /*3280*/  BSSY B1, `(.L_x_93) ;  /* 0x0000006000017945 */ /* 0x000fe80003800000 */
[----:B------:R1:W-:Y:S01]  /*3290*/  @!P5 STG.E.U8 desc[UR36][R4.64+0x38], R11 ;  /* 0x0000380b0400d986 */ /* 0x0003e2000c101124 */
[----:B------:R-:W-:Y:S05]  /*32a0*/  @P2 BRA `(.L_x_94) ;  /* 0x00000000000c2947 */ /* 0x000fea0003800000 */
[----:B------:R-:W1:Y:S02]  /*32b0*/  LDG.E.U8 R162, desc[UR36][R2.64+0x39] ;  /* 0x0000392402a27981 */ /* 0x000e64000c1e1100 */
[----:B-1----:R-:W-:-:S05]  /*32c0*/  PRMT R11, R162, 0x8880, RZ ;  /* 0x00008880a20b7816 */ /* 0x002fca00000000ff */
[----:B------:R-:W-:-:S07]  /*32d0*/  IMAD R10, R11, R152, RZ ;  /* 0x000000980b0a7224 */ /* 0x000fce00078e02ff */
.L_x_94:
[----:B------:R-:W-:Y:S05]  /*32e0*/  BSYNC B1 ;  /* 0x0000000000017941 */ /* 0x000fea0003800000 */
.L_x_93:
        /* <DEDUP_REMOVED lines=11> */
.L_x_96:
[----:B------:R-:W-:Y:S05]  /*33a0*/  BSYNC B1 ;  /* 0x0000000000017941 */ /* 0x000fea0003800000 */
.L_x_95:
[----:B-1----:R-:W-:Y:S01]  /*33b0*/  @!P4 IMAD R11, R54, R153, R10 ;  /* 0x00000099360bc224 */ /* 0x002fe200078e020a */
[----:B------:R-:W-:Y:S04]  /*33c0*/  BSSY B1, `(.L_x_97) ;  /* 0x0000006000017945 */ /* 0x000fe80003800000 */
[----:B------:R1:W-:Y:S01]  /*33d0*/  @!P4 STG.E.U8 desc[UR36][R6.64+0x38], R11 ;  /* 0x0000380b0600c986 */ /* 0x0003e2000c101124 */
[----:B------:R-:W-:Y:S05]  /*33e0*/  @P3 BRA `(.L_x_98) ;  /* 0x00000000000c3947 */ /* 0x000fea0003800000 */
[----:B------:R-:W1:Y:S02]  /*33f0*/  LDG.E.U8 R162, desc[UR36][R8.64+0x39] ;  /* 0x0000392408a27981 */ /* 0x000e64000c1e1100 */
[----:B-1----:R-:W-:-:S05]  /*3400*/  PRMT R11, R162, 0x8880, RZ ;  /* 0x00008880a20b7816 */ /* 0x002fca00000000ff */
[----:B------:R-:W-:-:S07]  /*3410*/  IMAD R10, R11, R152, RZ ;  /* 0x000000980b0a7224 */ /* 0x000fce00078e02ff */
.L_x_98:
[----:B------:R-:W-:Y:S05]  /*3420*/  BSYNC B1 ;  /* 0x0000000000017941 */ /* 0x000fea0003800000 */
.L_x_97:
[----:B------:R-:W-:Y:S01]  /*3430*/  @!P3 IMAD R55, R55, R153, R10 ;  /* 0x000000993737b224 */ /* 0x000fe200078e020a */
[----:B------:R-:W-:Y:S04]  /*3440*/  BSSY B1, `(.L_x_99) ;  /* 0x0000006000017945 */ /* 0x000fe80003800000 */
[----:B------:R0:W-:Y:S01]  /*3450*/  @!P3 STG.E.U8 desc[UR36][R6.64+0x39], R55 ;  /* 0x000039370600b986 */ /* 0x0001e2000c101124 */
[----:B------:R-:W-:Y:S05]  /*3460*/  @P5 BRA `(.L_x_100) ;  /* 0x00000000000c5947 */ /* 0x000fea0003800000 */
[----:B------:R-:W1:Y:S02]  /*3470*/  LDG.E.U8 R162, desc[UR36][R2.64+0x40] ;  /* 0x0000402402a27981 */ /* 0x000e64000c1e1100 */
[----:B-1----:R-:W-:-:S05]  /*3480*/  PRMT R11, R162, 0x8880, RZ ;  /* 0x00008880a20b7816 */ /* 0x002fca00000000ff */
[----:B------:R-:W-:-:S07]  /*3490*/  IMAD R10, R11, R152, RZ ;  /* 0x000000980b0a7224 */ /* 0x000fce00078e02ff */
.L_x_100:
[----:B------:R-:W-:Y:S05]  /*34a0*/  BSYNC B1 ;  /* 0x0000000000017941 */ /* 0x000fea0003800000 */
.L_x_99:
[----:B-1----:R-:W-:Y:S01]  /*34b0*/  @!P5 IMAD R11, R56, R153, R10 ;  /* 0x00000099380bd224 */ /* 0x002fe200078e020a */
[----:B------:R-:W-:Y:S04]  /*34c0*/  BSSY B1, `(.L_x_101) ;  /* 0x0000006000017945 */ /* 0x000fe80003800000 */
[----:B------:R1:W-:Y:S01]  /*34d0*/  @!P5 STG.E.U8 desc[UR36][R4.64+0x40], R11 ;  /* 0x0000400b0400d986 */ /* 0x0003e2000c101124 */
[----:B------:R-:W-:Y:S05]  /*34e0*/  @P2 BRA `(.L_x_102) ;  /* 0x00000000000c2947 */ /* 0x000fea0003800000 */
[----:B------:R-:W1:Y:S02]  /*34f0*/  LDG.E.U8 R162, desc[UR36][R2.64+0x41] ;  /* 0x0000412402a27981 */ /* 0x000e64000c1e1100 */
[----:B-1----:R-:W-:-:S05]  /*3500*/  PRMT R11, R162, 0x8880, RZ ;  /* 0x00008880a20b7816 */ /* 0x002fca00000000ff */
[----:B------:R-:W-:-:S07]  /*3510*/  IMAD R10, R11, R152, RZ ;  /* 0x000000980b0a7224 */ /* 0x000fce00078e02ff */
.L_x_102:
[----:B------:R-:W-:Y:S05]  /*3520*/  BSYNC B1 ;  /* 0x0000000000017941 */ /* 0x000fea0003800000 */
.L_x_101:
        /* <DEDUP_REMOVED lines=11> */
.L_x_104:
[----:B------:R-:W-:Y:S05]  /*35e0*/  BSYNC B1 ;  /* 0x0000000000017941 */ /* 0x000fea0003800000 */
.L_x_103:
[----:B-1----:R-:W-:Y:S01]  /*35f0*/  @!P4 IMAD R11, R58, R153, R10 ;  /* 0x000000993a0bc224 */ /* 0x002fe200078e020a */
[----:B------:R-:W-:Y:S04]  /*3600*/  BSSY B1, `(.L_x_105) ;  /* 0x0000006000017945 */ /* 0x000fe80003800000 */
[----:B------:R1:W-:Y:S01]  /*3610*/  @!P4 STG.E.U8 desc[UR36][R6.64+0x40], R11 ;  /* 0x0000400b0600c986 */ /* 0x0003e2000c101124 */
[----:B------:R-:W-:Y:S05]  /*3620*/  @P3 BRA `(.L_x_106) ;  /* 0x00000000000c3947 */ /* 0x000fea0003800000 */
[----:B------:R-:W1:Y:S02]  /*3630*/  LDG.E.U8 R162, desc[UR36][R8.64+0x41] ;  /* 0x0000412408a27981 */ /* 0x000e64000c1e1100 */
[----:B-1----:R-:W-:-:S05]  /*3640*/  PRMT R11, R162, 0x8880, RZ ;  /* 0x00008880a20b7816 */ /* 0x002fca00000000ff */
[----:B------:R-:W-:-:S07]  /*3650*/  IMAD R10, R11, R152, RZ ;  /* 0x000000980b0a7224 */ /* 0x000fce00078e02ff */
.L_x_106:
[----:B------:R-:W-:Y:S05]  /*3660*/  BSYNC B1 ;  /* 0x0000000000017941 */ /* 0x000fea0003800000 */
.L_x_105:
[----:B------:R-:W-:Y:S01]  /*3670*/  @!P3 IMAD R59, R59, R153, R10 ;  /* 0x000000993b3bb224 */ /* 0x000fe200078e020a */
[----:B------:R-:W-:Y:S04]  /*3680*/  BSSY B1, `(.L_x_107) ;  /* 0x0000006000017945 */ /* 0x000fe80003800000 */
[----:B------:R0:W-:Y:S01]  /*3690*/  @!P3 STG.E.U8 desc[UR36][R6.64+0x41], R59 ;  /* 0x0000413b0600b986 */ /* 0x0001e2000c101124 */
[----:B------:R-:W-:Y:S05]  /*36a0*/  @P5 BRA `(.L_x_108) ;  /* 0x00000000000c5947 */ /* 0x000fea0003800000 */
[----:B------:R-:W1:Y:S02]  /*36b0*/  LDG.E.U8 R162, desc[UR36][R2.64+0x48] ;  /* 0x0000482402a27981 */ /* 0x000e64000c1e1100 */
[----:B-1----:R-:W-:-:S05]  /*36c0*/  PRMT R11, R162, 0x8880, RZ ;  /* 0x00008880a20b7816 */ /* 0x002fca00000000ff */
[----:B------:R-:W-:-:S07]  /*36d0*/  IMAD R10, R11, R152, RZ ;  /* 0x000000980b0a7224 */ /* 0x000fce00078e02ff */
.L_x_108:
[----:B------:R-:W-:Y:S05]  /*36e0*/  BSYNC B1 ;  /* 0x0000000000017941 */ /* 0x000fea0003800000 */
.L_x_107:
[----:B-1----:R-:W-:Y:S01]  /*36f0*/  @!P5 IMAD R11, R60, R153, R10 ;  /* 0x000000993c0bd224 */ /* 0x002fe200078e020a */
[----:B------:R-:W-:Y:S04]  /*3700*/  BSSY B1, `(.L_x_109) ;  /* 0x0000006000017945 */ /* 0x000fe80003800000 */
[----:B------:R1:W-:Y:S01]  /*3710*/  @!P5 STG.E.U8 desc[UR36][R4.64+0x48], R11 ;  /* 0x0000480b0400d986 */ /* 0x0003e2000c101124 */
[----:B------:R-:W-:Y:S05]  /*3720*/  @P2 BRA `(.L_x_110) ;  /* 0x00000000000c2947 */ /* 0x000fea0003800000 */
[----:B------:R-:W1:Y:S02]  /*3730*/  LDG.E.U8 R162, desc[UR36][R2.64+0x49] ;  /* 0x0000492402a27981 */ /* 0x000e64000c1e1100 */
[----:B-1----:R-:W-:-:S05]  /*3740*/  PRMT R11, R162, 0x8880, RZ ;  /* 0x00008880a20b7816 */ /* 0x002fca00000000ff */
[----:B------:R-:W-:-:S07]  /*3750*/  IMAD R10, R11, R152, RZ ;  /* 0x000000980b0a7224 */ /* 0x000fce00078e02ff */
.L_x_110:
[----:B------:R-:W-:Y:S05]  /*3760*/  BSYNC B1 ;  /* 0x0000000000017941 */ /* 0x000fea0003800000 */
.L_x_109:
        /* <DEDUP_REMOVED lines=11> */
.L_x_112:
[----:B------:R-:W-:Y:S05]  /*3820*/  BSYNC B1 ;  /* 0x0000000000017941 */ /* 0x000fea0003800000 */
.L_x_111:
[----:B-1----:R-:W-:Y:S01]  /*3830*/  @!P4 IMAD R11, R62, R153, R10 ;  /* 0x000000993e0bc224 */ /* 0x002fe200078e020a */
[----:B------:R-:W-:Y:S04]  /*3840*/  BSSY B1, `(.L_x_113) ;  /* 0x0000006000017945 */ /* 0x000fe80003800000 */
[----:B------:R1:W-:Y:S01]  /*3850*/  @!P4 STG.E.U8 desc[UR36][R6.64+0x48], R11 ;  /* 0x0000480b0600c986 */ /* 0x0003e2000c101124 */
[----:B------:R-:W-:Y:S05]  /*3860*/  @P3 BRA `(.L_x_114) ;  /* 0x00000000000c3947 */ /* 0x000fea0003800000 */
[----:B------:R-:W1:Y:S02]  /*3870*/  LDG.E.U8 R162, desc[UR36][R8.64+0x49] ;  /* 0x0000492408a27981 */ /* 0x000e64000c1e1100 */
[----:B-1----:R-:W-:-:S05]  /*3880*/  PRMT R11, R162, 0x8880, RZ ;  /* 0x00008880a20b7816 */ /* 0x002fca00000000ff */
[----:B------:R-:W-:-:S07]  /*3890*/  IMAD R10, R11, R152, RZ ;  /* 0x000000980b0a7224 */ /* 0x000fce00078e02ff */
.L_x_114:
[----:B------:R-:W-:Y:S05]  /*38a0*/  BSYNC B1 ;  /* 0x0000000000017941 */ /* 0x000fea0003800000 */
.L_x_113:
[----:B------:R-:W-:Y:S01]  /*38b0*/  @!P3 IMAD R63, R63, R153, R10 ;  /* 0x000000993f3fb224 */ /* 0x000fe200078e020a */
[----:B------:R-:W-:Y:S04]  /*38c0*/  BSSY B1, `(.L_x_115) ;  /* 0x0000006000017945 */ /* 0x000fe80003800000 */
[----:B------:R0:W-:Y:S01]  /*38d0*/  @!P3 STG.E.U8 desc[UR36][R6.64+0x49], R63 ;  /* 0x0000493f0600b986 */ /* 0x0001e2000c101124 */
[----:B------:R-:W-:Y:S05]  /*38e0*/  @P5 BRA `(.L_x_116) ;  /* 0x00000000000c5947 */ /* 0x000fea0003800000 */
[----:B------:R-:W1:Y:S02]  /*38f0*/  LDG.E.U8 R162, desc[UR36][R2.64+0x50] ;  /* 0x0000502402a27981 */ /* 0x000e64000c1e1100 */
[----:B-1----:R-:W-:-:S05]  /*3900*/  PRMT R11, R162, 0x8880, RZ ;  /* 0x00008880a20b7816 */ /* 0x002fca00000000ff */
[----:B------:R-:W-:-:S07]  /*3910*/  IMAD R10, R11, R152, RZ ;  /* 0x000000980b0a7224 */ /* 0x000fce00078e02ff */
.L_x_116:
[----:B------:R-:W-:Y:S05]  /*3920*/  BSYNC B1 ;  /* 0x0000000000017941 */ /* 0x000fea0003800000 */
.L_x_115:
[----:B-1----:R-:W-:Y:S01]  /*3930*/  @!P5 IMAD R11, R64, R153, R10 ;  /* 0x00000099400bd224 */ /* 0x002fe200078e020a */
[----:B------:R-:W-:Y:S04]  /*3940*/  BSSY B1, `(.L_x_117) ;  /* 0x0000006000017945 */ /* 0x000fe80003800000 */
[----:B------:R1:W-:Y:S01]  /*3950*/  @!P5 STG.E.U8 desc[UR36][R4.64+0x50], R11 ;  /* 0x0000500b0400d986 */ /* 0x0003e2000c101124 */
[----:B------:R-:W-:Y:S05]  /*3960*/  @P2 BRA `(.L_x_118) ;  /* 0x00000000000c2947 */ /* 0x000fea0003800000 */
[----:B------:R-:W1:Y:S02]  /*3970*/  LDG.E.U8 R162, desc[UR36][R2.64+0x51] ;  /* 0x0000512402a27981 */ /* 0x000e64000c1e1100 */
[----:B-1----:R-:W-:-:S05]  /*3980*/  PRMT R11, R162, 0x8880, RZ ;  /* 0x00008880a20b7816 */ /* 0x002fca00000000ff */
[----:B------:R-:W-:-:S07]  /*3990*/  IMAD R10, R11, R152, RZ ;  /* 0x000000980b0a7224 */ /* 0x000fce00078e02ff */
.L_x_118:
[----:B------:R-:W-:Y:S05]  /*39a0*/  BSYNC B1 ;  /* 0x0000000000017941 */ /* 0x000fea0003800000 */
.L_x_117:
        /* <DEDUP_REMOVED lines=11> */
.L_x_120:
[----:B------:R-:W-:Y:S05]  /*3a60*/  BSYNC B1 ;  /* 0x0000000000017941 */ /* 0x000fea0003800000 */
.L_x_119:
[----:B-1----:R-:W-:Y:S01]  /*3a70*/  @!P4 IMAD R11, R66, R153, R10 ;  /* 0x00000099420bc224 */ /* 0x002fe200078e020a */
[----:B------:R-:W-:Y:S04]  /*3a80*/  BSSY B1, `(.L_x_121) ;  /* 0x0000006000017945 */ /* 0x000fe80003800000 */
[----:B------:R1:W-:Y:S01]  /*3a90*/  @!P4 STG.E.U8 desc[UR36][R6.64+0x50], R11 ;  /* 0x0000500b0600c986 */ /* 0x0003e2000c101124 */
[----:B------:R-:W-:Y:S05]  /*3aa0*/  @P3 BRA `(.L_x_122) ;  /* 0x00000000000c3947 */ /* 0x000fea0003800000 */
[----:B------:R-:W1:Y:S02]  /*3ab0*/  LDG.E.U8 R162, desc[UR36][R8.64+0x51] ;  /* 0x0000512408a27981 */ /* 0x000e64000c1e1100 */
[----:B-1----:R-:W-:-:S05]  /*3ac0*/  PRMT R11, R162, 0x8880, RZ ;  /* 0x00008880a20b7816 */ /* 0x002fca00000000ff */
[----:B------:R-:W-:-:S07]  /*3ad0*/  IMAD R10, R11, R152, RZ ;  /* 0x000000980b0a7224 */ /* 0x000fce00078e02ff */
.L_x_122:
[----:B------:R-:W-:Y:S05]  /*3ae0*/  BSYNC B1 ;  /* 0x0000000000017941 */ /* 0x000fea0003800000 */
.L_x_121:
[----:B------:R-:W-:Y:S01]  /*3af0*/  @!P3 IMAD R67, R67, R153, R10 ;  /* 0x000000994343b224 */ /* 0x000fe200078e020a */
[----:B------:R-:W-:Y:S04]  /*3b00*/  BSSY B1, `(.L_x_123) ;  /* 0x0000006000017945 */ /* 0x000fe80003800000 */
[----:B------:R0:W-:Y:S01]  /*3b10*/  @!P3 STG.E.U8 desc[UR36][R6.64+0x51], R67 ;  /* 0x000051430600b986 */ /* 0x0001e2000c101124 */
[----:B------:R-:W-:Y:S05]  /*3b20*/  @P5 BRA `(.L_x_124) ;  /* 0x00000000000c5947 */ /* 0x000fea0003800000 */
[----:B------:R-:W1:Y:S02]  /*3b30*/  LDG.E.U8 R162, desc[UR36][R2.64+0x58] ;  /* 0x0000582402a27981 */ /* 0x000e64000c1e1100 */
[----:B-1----:R-:W-:-:S05]  /*3b40*/  PRMT R11, R162, 0x8880, RZ ;  /* 0x00008880a20b7816 */ /* 0x002fca00000000ff */
[----:B------:R-:W-:-:S07]  /*3b50*/  IMAD R10, R11, R152, RZ ;  /* 0x000000980b0a7224 */ /* 0x000fce00078e02ff */
.L_x_124:
[----:B------:R-:W-:Y:S05]  /*3b60*/  BSYNC B1 ;  /* 0x0000000000017941 */ /* 0x000fea0003800000 */
.L_x_123:
[----:B-1----:R-:W-:Y:S01]  /*3b70*/  @!P5 IMAD R11, R68, R153, R10 ;  /* 0x00000099440bd224 */ /* 0x002fe200078e020a */
[----:B------:R-:W-:Y:S04]  /*3b80*/  BSSY B1, `(.L_x_125) ;  /* 0x0000006000017945 */ /* 0x000fe80003800000 */
[----:B------:R1:W-:Y:S01]  /*3b90*/  @!P5 STG.E.U8 desc[UR36][R4.64+0x58], R11 ;  /* 0x0000580b0400d986 */ /* 0x0003e2000c101124 */
[----:B------:R-:W-:Y:S05]  /*3ba0*/  @P2 BRA `(.L_x_126) ;  /* 0x00000000000c2947 */ /* 0x000fea0003800000 */
[----:B------:R-:W1:Y:S02]  /*3bb0*/  LDG.E.U8 R162, desc[UR36][R2.64+0x59] ;  /* 0x0000592402a27981 */ /* 0x000e64000c1e1100 */
[----:B-1----:R-:W-:-:S05]  /*3bc0*/  PRMT R11, R162, 0x8880, RZ ;  /* 0x00008880a20b7816 */ /* 0x002fca00000000ff */
[----:B------:R-:W-:-:S07]  /*3bd0*/  IMAD R10, R11, R152, RZ ;  /* 0x000000980b0a7224 */ /* 0x000fce00078e02ff */
.L_x_126:
[----:B------:R-:W-:Y:S05]  /*3be0*/  BSYNC B1 ;  /* 0x0000000000017941 */ /* 0x000fea0003800000 */
.L_x_125:
        /* <DEDUP_REMOVED lines=11> */
.L_x_128:
[----:B------:R-:W-:Y:S05]  /*3ca0*/  BSYNC B1 ;  /* 0x0000000000017941 */ /* 0x000fea0003800000 */
.L_x_127:
[----:B-1----:R-:W-:Y:S01]  /*3cb0*/  @!P4 IMAD R11, R70, R153, R10 ;  /* 0x00000099460bc224 */ /* 0x002fe200078e020a */
[----:B------:R-:W-:Y:S04]  /*3cc0*/  BSSY B1, `(.L_x_129) ;  /* 0x0000006000017945 */ /* 0x000fe80003800000 */
[----:B------:R1:W-:Y:S01]  /*3cd0*/  @!P4 STG.E.U8 desc[UR36][R6.64+0x58], R11 ;  /* 0x0000580b0600c986 */ /* 0x0003e2000c101124 */
[----:B------:R-:W-:Y:S05]  /*3ce0*/  @P3 BRA `(.L_x_130) ;  /* 0x00000000000c3947 */ /* 0x000fea0003800000 */
[----:B------:R-:W1:Y:S02]  /*3cf0*/  LDG.E.U8 R162, desc[UR36][R8.64+0x59] ;  /* 0x0000592408a27981 */ /* 0x000e64000c1e1100 */
[----:B-1----:R-:W-:-:S05]  /*3d00*/  PRMT R11, R162, 0x8880, RZ ;  /* 0x00008880a20b7816 */ /* 0x002fca00000000ff */
[----:B------:R-:W-:-:S07]  /*3d10*/  IMAD R10, R11, R152, RZ ;  /* 0x000000980b0a7224 */ /* 0x000fce00078e02ff */
.L_x_130:
[----:B------:R-:W-:Y:S05]  /*3d20*/  BSYNC B1 ;  /* 0x0000000000017941 */ /* 0x000fea0003800000 */
.L_x_129:
[----:B------:R-:W-:Y:S01]  /*3d30*/  @!P3 IMAD R71, R71, R153, R10 ;  /* 0x000000994747b224 */ /* 0x000fe200078e020a */
[----:B------:R-:W-:Y:S04]  /*3d40*/  BSSY B1, `(.L_x_131) ;  /* 0x0000006000017945 */ /* 0x000fe80003800000 */
[----:B------:R0:W-:Y:S01]  /*3d50*/  @!P3 STG.E.U8 desc[UR36][R6.64+0x59], R71 ;  /* 0x000059470600b986 */ /* 0x0001e2000c101124 */
[----:B------:R-:W-:Y:S05]  /*3d60*/  @P5 BRA `(.L_x_132) ;  /* 0x00000000000c5947 */ /* 0x000fea0003800000 */
[----:B------:R-:W1:Y:S02]  /*3d70*/  LDG.E.U8 R162, desc[UR36][R2.64+0x60] ;  /* 0x0000602402a27981 */ /* 0x000e64000c1e1100 */
[----:B-1----:R-:W-:-:S05]  /*3d80*/  PRMT R11, R162, 0x8880, RZ ;  /* 0x00008880a20b7816 */ /* 0x002fca00000000ff */
[----:B------:R-:W-:-:S07]  /*3d90*/  IMAD R10, R11, R152, RZ ;  /* 0x000000980b0a7224 */ /* 0x000fce00078e02ff */
.L_x_132:
[----:B------:R-:W-:Y:S05]  /*3da0*/  BSYNC B1 ;  /* 0x0000000000017941 */ /* 0x000fea0003800000 */
.L_x_131:
[----:B-1----:R-:W-:Y:S01]  /*3db0*/  @!P5 IMAD R11, R72, R153, R10 ;  /* 0x00000099480bd224 */ /* 0x002fe200078e020a */
[----:B------:R-:W-:Y:S04]  /*3dc0*/  BSSY B1, `(.L_x_133) ;  /* 0x0000006000017945 */ /* 0x000fe80003800000 */
[----:B------:R1:W-:Y:S01]  /*3dd0*/  @!P5 STG.E.U8 desc[UR36][R4.64+0x60], R11 ;  /* 0x0000600b0400d986 */ /* 0x0003e2000c101124 */
[----:B------:R-:W-:Y:S05]  /*3de0*/  @P2 BRA `(.L_x_134) ;  /* 0x00000000000c2947 */ /* 0x000fea0003800000 */
[----:B------:R-:W1:Y:S02]  /*3df0*/  LDG.E.U8 R162, desc[UR36][R2.64+0x61] ;  /* 0x0000612402a27981 */ /* 0x000e64000c1e1100 */
[----:B-1----:R-:W-:-:S05]  /*3e00*/  PRMT R11, R162, 0x8880, RZ ;  /* 0x00008880a20b7816 */ /* 0x002fca00000000ff */
[----:B------:R-:W-:-:S07]  /*3e10*/  IMAD R10, R11, R152, RZ ;  /* 0x000000980b0a7224 */ /* 0x000fce00078e02ff */
.L_x_134:
[----:B------:R-:W-:Y:S05]  /*3e20*/  BSYNC B1 ;  /* 0x0000000000017941 */ /* 0x000fea0003800000 */
.L_x_133:
        /* <DEDUP_REMOVED lines=11> */
.L_x_136:
[----:B------:R-:W-:Y:S05]  /*3ee0*/  BSYNC B1 ;  /* 0x0000000000017941 */ /* 0x000fea0003800000 */
.L_x_135:
[----:B-1----:R-:W-:Y:S01]  /*3ef0*/  @!P4 IMAD R11, R74, R153, R10 ;  /* 0x000000994a0bc224 */ /* 0x002fe200078e020a */
[----:B------:R-:W-:Y:S04]  /*3f00*/  BSSY B1, `(.L_x_137) ;  /* 0x0000006000017945 */ /* 0x000fe80003800000 */
[----:B------:R1:W-:Y:S01]  /*3f10*/  @!P4 STG.E.U8 desc[UR36][R6.64+0x60], R11 ;  /* 0x0000600b0600c986 */ /* 0x0003e2000c101124 */
[----:B------:R-:W-:Y:S05]  /*3f20*/  @P3 BRA `(.L_x_138) ;  /* 0x00000000000c3947 */ /* 0x000fea0003800000 */
[----:B------:R-:W1:Y:S02]  /*3f30*/  LDG.E.U8 R162, desc[UR36][R8.64+0x61] ;  /* 0x0000612408a27981 */ /* 0x000e64000c1e1100 */
[----:B-1----:R-:W-:-:S05]  /*3f40*/  PRMT R11, R162, 0x8880, RZ ;  /* 0x00008880a20b7816 */ /* 0x002fca00000000ff */
[----:B------:R-:W-:-:S07]  /*3f50*/  IMAD R10, R11, R152, RZ ;  /* 0x000000980b0a7224 */ /* 0x000fce00078e02ff */
.L_x_138:
[----:B------:R-:W-:Y:S05]  /*3f60*/  BSYNC B1 ;  /* 0x0000000000017941 */ /* 0x000fea0003800000 */
.L_x_137:
[----:B------:R-:W-:Y:S01]  /*3f70*/  @!P3 IMAD R75, R75, R153, R10 ;  /* 0x000000994b4bb224 */ /* 0x000fe200078e020a */
[----:B------:R-:W-:Y:S04]  /*3f80*/  BSSY B1, `(.L_x_139) ;  /* 0x0000006000017945 */ /* 0x000fe80003800000 */
[----:B------:R0:W-:Y:S01]  /*3f90*/  @!P3 STG.E.U8 desc[UR36][R6.64+0x61], R75 ;  /* 0x0000614b0600b986 */ /* 0x0001e2000c101124 */
[----:B------:R-:W-:Y:S05]  /*3fa0*/  @P5 BRA `(.L_x_140) ;  /* 0x00000000000c5947 */ /* 0x000fea0003800000 */
[----:B------:R-:W1:Y:S02]  /*3fb0*/  LDG.E.U8 R162, desc[UR36][R2.64+0x68] ;  /* 0x0000682402a27981 */ /* 0x000e64000c1e1100 */
[----:B-1----:R-:W-:-:S05]  /*3fc0*/  PRMT R11, R162, 0x8880, RZ ;  /* 0x00008880a20b7816 */ /* 0x002fca00000000ff */
[----:B------:R-:W-:-:S07]  /*3fd0*/  IMAD R10, R11, R152, RZ ;  /* 0x000000980b0a7224 */ /* 0x000fce00078e02ff */
.L_x_140:
[----:B------:R-:W-:Y:S05]  /*3fe0*/  BSYNC B1 ;  /* 0x0000000000017941 */ /* 0x000fea0003800000 */
.L_x_139:
[----:B-1----:R-:W-:Y:S01]  /*3ff0*/  @!P5 IMAD R11, R76, R153, R10 ;  /* 0x000000994c0bd224 */ /* 0x002fe200078e020a */
[----:B------:R-:W-:Y:S04]  /*4000*/  BSSY B1, `(.L_x_141) ;  /* 0x0000006000017945 */ /* 0x000fe80003800000 */
[----:B------:R1:W-:Y:S01]  /*4010*/  @!P5 STG.E.U8 desc[UR36][R4.64+0x68], R11 ;  /* 0x0000680b0400d986 */ /* 0x0003e2000c101124 */
[----:B------:R-:W-:Y:S05]  /*4020*/  @P2 BRA `(.L_x_142) ;  /* 0x00000000000c2947 */ /* 0x000fea0003800000 */
[----:B------:R-:W1:Y:S02]  /*4030*/  LDG.E.U8 R162, desc[UR36][R2.64+0x69] ;  /* 0x0000692402a27981 */ /* 0x000e64000c1e1100 */
[----:B-1----:R-:W-:-:S05]  /*4040*/  PRMT R11, R162, 0x8880, RZ ;  /* 0x00008880a20b7816 */ /* 0x002fca00000000ff */
[----:B------:R-:W-:-:S07]  /*4050*/  IMAD R10, R11, R152, RZ ;  /* 0x000000980b0a7224 */ /* 0x000fce00078e02ff */
.L_x_142:
[----:B------:R-:W-:Y:S05]  /*4060*/  BSYNC B1 ;  /* 0x0000000000017941 */ /* 0x000fea0003800000 */
.L_x_141:
        /* <DEDUP_REMOVED lines=11> */
.L_x_144:
[----:B------:R-:W-:Y:S05]  /*4120*/  BSYNC B1 ;  /* 0x0000000000017941 */ /* 0x000fea0003800000 */
.L_x_143:
[----:B-1----:R-:W-:Y:S01]  /*4130*/  @!P4 IMAD R11, R78, R153, R10 ;  /* 0x000000994e0bc224 */ /* 0x002fe200078e020a */
[----:B------:R-:W-:Y:S04]  /*4140*/  BSSY B1, `(.L_x_145) ;  /* 0x0000006000017945 */ /* 0x000fe80003800000 */
[----:B------:R1:W-:Y:S01]  /*4150*/  @!P4 STG.E.U8 desc[UR36][R6.64+0x68], R11 ;  /* 0x0000680b0600c986 */ /* 0x0003e2000c101124 */
[----:B------:R-:W-:Y:S05]  /*4160*/  @P3 BRA `(.L_x_146) ;  /* 0x00000000000c3947 */ /* 0x000fea0003800000 */
[----:B------:R-:W1:Y:S02]  /*4170*/  LDG.E.U8 R162, desc[UR36][R8.64+0x69] ;  /* 0x0000692408a27981 */ /* 0x000e64000c1e1100 */
[----:B-1----:R-:W-:-:S05]  /*4180*/  PRMT R11, R162, 0x8880, RZ ;  /* 0x00008880a20b7816 */ /* 0x002fca00000000ff */
[----:B------:R-:W-:-:S07]  /*4190*/  IMAD R10, R11, R152, RZ ;  /* 0x000000980b0a7224 */ /* 0x000fce00078e02ff */
.L_x_146:
[----:B------:R-:W-:Y:S05]  /*41a0*/  BSYNC B1 ;  /* 0x0000000000017941 */ /* 0x000fea0003800000 */
.L_x_145:
[----:B------:R-:W-:Y:S01]  /*41b0*/  @!P3 IMAD R79, R79, R153, R10 ;  /* 0x000000994f4fb224 */ /* 0x000fe200078e020a */
[----:B------:R-:W-:Y:S04]  /*41c0*/  BSSY B1, `(.L_x_147) ;  /* 0x0000006000017945 */ /* 0x000fe80003800000 */
[----:B------:R0:W-:Y:S01]  /*41d0*/  @!P3 STG.E.U8 desc[UR36][R6.64+0x69], R79 ;  /* 0x0000694f0600b986 */ /* 0x0001e2000c101124 */
[----:B------:R-:W-:Y:S05]  /*41e0*/  @P5 BRA `(.L_x_148) ;  /* 0x00000000000c5947 */ /* 0x000fea0003800000 */
[----:B------:R-:W1:Y:S02]  /*41f0*/  LDG.E.U8 R162, desc[UR36][R2.64+0x70] ;  /* 0x0000702402a27981 */ /* 0x000e64000c1e1100 */
[----:B-1----:R-:W-:-:S05]  /*4200*/  PRMT R11, R162, 0x8880, RZ ;  /* 0x00008880a20b7816 */ /* 0x002fca00000000ff */
[----:B------:R-:W-:-:S07]  /*4210*/  IMAD R10, R11, R152, RZ ;  /* 0x000000980b0a7224 */ /* 0x000fce00078e02ff */
.L_x_148:
[----:B------:R-:W-:Y:S05]  /*4220*/  BSYNC B1 ;  /* 0x0000000000017941 */ /* 0x000fea0003800000 */
.L_x_147:
[----:B-1----:R-:W-:Y:S01]  /*4230*/  @!P5 IMAD R11, R80, R153, R10 ;  /* 0x00000099500bd224 */ /* 0x002fe200078e020a */
[----:B------:R-:W-:Y:S04]  /*4240*/  BSSY B1, `(.L_x_149) ;  /* 0x0000006000017945 */ /* 0x000fe80003800000 */
[----:B------:R1:W-:Y:S01]  /*4250*/  @!P5 STG.E.U8 desc[UR36][R4.64+0x70], R11 ;  /* 0x0000700b0400d986 */ /* 0x0003e2000c101124 */
[----:B------:R-:W-:Y:S05]  /*4260*/  @P2 BRA `(.L_x_150) ;  /* 0x00000000000c2947 */ /* 0x000fea0003800000 */
[----:B------:R-:W1:Y:S02]  /*4270*/  LDG.E.U8 R162, desc[UR36][R2.64+0x71] ;  /* 0x0000712402a27981 */ /* 0x000e64000c1e1100 */
[----:B-1----:R-:W-:-:S05]  /*4280*/  PRMT R11, R162, 0x8880, RZ ;  /* 0x00008880a20b7816 */ /* 0x002fca00000000ff */
[----:B------:R-:W-:-:S07]  /*4290*/  IMAD R10, R11, R152, RZ ;  /* 0x000000980b0a7224 */ /* 0x000fce00078e02ff */
.L_x_150:
[----:B------:R-:W-:Y:S05]  /*42a0*/  BSYNC B1 ;  /* 0x0000000000017941 */ /* 0x000fea0003800000 */
.L_x_149:
        /* <DEDUP_REMOVED lines=11> */
.L_x_152:
[----:B------:R-:W-:Y:S05]  /*4360*/  BSYNC B1 ;  /* 0x0000000000017941 */ /* 0x000fea0003800000 */
.L_x_151:
[----:B-1----:R-:W-:Y:S01]  /*4370*/  @!P4 IMAD R11, R82, R153, R10 ;  /* 0x00000099520bc224 */ /* 0x002fe200078e020a */
[----:B------:R-:W-:Y:S04]  /*4380*/  BSSY B1, `(.L_x_153) ;  /* 0x0000006000017945 */ /* 0x000fe80003800000 */
[----:B------:R1:W-:Y:S01]  /*4390*/  @!P4 STG.E.U8 desc[UR36][R6.64+0x70], R11 ;  /* 0x0000700b0600c986 */ /* 0x0003e2000c101124 */
[----:B------:R-:W-:Y:S05]  /*43a0*/  @P3 BRA `(.L_x_154) ;  /* 0x00000000000c3947 */ /* 0x000fea0003800000 */
[----:B------:R-:W1:Y:S02]  /*43b0*/  LDG.E.U8 R162, desc[UR36][R8.64+0x71] ;  /* 0x0000712408a27981 */ /* 0x000e64000c1e1100 */
[----:B-1----:R-:W-:-:S05]  /*43c0*/  PRMT R11, R162, 0x8880, RZ ;  /* 0x00008880a20b7816 */ /* 0x002fca00000000ff */
[----:B------:R-:W-:-:S07]  /*43d0*/  IMAD R10, R11, R152, RZ ;  /* 0x000000980b0a7224 */ /* 0x000fce00078e02ff */
.L_x_154:
[----:B------:R-:W-:Y:S05]  /*43e0*/  BSYNC B1 ;  /* 0x0000000000017941 */ /* 0x000fea0003800000 */
.L_x_153:
[----:B------:R-:W-:Y:S01]  /*43f0*/  @!P3 IMAD R83, R83, R153, R10 ;  /* 0x000000995353b224 */ /* 0x000fe200078e020a */
[----:B------:R-:W-:Y:S04]  /*4400*/  BSSY B1, `(.L_x_155) ;  /* 0x0000006000017945 */ /* 0x000fe80003800000 */
[----:B------:R0:W-:Y:S01]  /*4410*/  @!P3 STG.E.U8 desc[UR36][R6.64+0x71], R83 ;  /* 0x000071530600b986 */ /* 0x0001e2000c101124 */
[----:B------:R-:W-:Y:S05]  /*4420*/  @P5 BRA `(.L_x_156) ;  /* 0x00000000000c5947 */ /* 0x000fea0003800000 */
[----:B------:R-:W1:Y:S02]  /*4430*/  LDG.E.U8 R162, desc[UR36][R2.64+0x78] ;  /* 0x0000782402a27981 */ /* 0x000e64000c1e1100 */
[----:B-1----:R-:W-:-:S05]  /*4440*/  PRMT R11, R162, 0x8880, RZ ;  /* 0x00008880a20b7816 */ /* 0x002fca00000000ff */
[----:B------:R-:W-:-:S07]  /*4450*/  IMAD R10, R11, R152, RZ ;  /* 0x000000980b0a7224 */ /* 0x000fce00078e02ff */
.L_x_156:
[----:B------:R-:W-:Y:S05]  /*4460*/  BSYNC B1 ;  /* 0x0000000000017941 */ /* 0x000fea0003800000 */
.L_x_155:
[----:B-1----:R-:W-:Y:S01]  /*4470*/  @!P5 IMAD R11, R84, R153, R10 ;  /* 0x00000099540bd224 */ /* 0x002fe200078e020a */
[----:B------:R-:W-:Y:S04]  /*4480*/  BSSY B1, `(.L_x_157) ;  /* 0x0000006000017945 */ /* 0x000fe80003800000 */
[----:B------:R1:W-:Y:S01]  /*4490*/  @!P5 STG.E.U8 desc[UR36][R4.64+0x78], R11 ;  /* 0x0000780b0400d986 */ /* 0x0003e2000c101124 */
[----:B------:R-:W-:Y:S05]  /*44a0*/  @P2 BRA `(.L_x_158) ;  /* 0x00000000000c2947 */ /* 0x000fea0003800000 */
[----:B------:R-:W1:Y:S02]  /*44b0*/  LDG.E.U8 R162, desc[UR36][R2.64+0x79] ;  /* 0x0000792402a27981 */ /* 0x000e64000c1e1100 */
[----:B-1----:R-:W-:-:S05]  /*44c0*/  PRMT R11, R162, 0x8880, RZ ;  /* 0x00008880a20b7816 */ /* 0x002fca00000000ff */
[----:B------:R-:W-:-:S07]  /*44d0*/  IMAD R10, R11, R152, RZ ;  /* 0x000000980b0a7224 */ /* 0x000fce00078e02ff */
.L_x_158:
[----:B------:R-:W-:Y:S05]  /*44e0*/  BSYNC B1 ;  /* 0x0000000000017941 */ /* 0x000fea0003800000 */
.L_x_157:
        /* <DEDUP_REMOVED lines=11> */
.L_x_160:
[----:B------:R-:W-:Y:S05]  /*45a0*/  BSYNC B1 ;  /* 0x0000000000017941 */ /* 0x000fea0003800000 */
.L_x_159:
[----:B-1----:R-:W-:Y:S01]  /*45b0*/  @!P4 IMAD R11, R86, R153, R10 ;  /* 0x00000099560bc224 */ /* 0x002fe200078e020a */
[----:B------:R-:W-:Y:S04]  /*45c0*/  BSSY B1, `(.L_x_161) ;  /* 0x0000006000017945 */ /* 0x000fe80003800000 */
[----:B------:R1:W-:Y:S01]  /*45d0*/  @!P4 STG.E.U8 desc[UR36][R6.64+0x78], R11 ;  /* 0x0000780b0600c986 */ /* 0x0003e2000c101124 */
[----:B------:R-:W-:Y:S05]  /*45e0*/  @P3 BRA `(.L_x_162) ;  /* 0x00000000000c3947 */ /* 0x000fea0003800000 */
[----:B------:R-:W1:Y:S02]  /*45f0*/  LDG.E.U8 R162, desc[UR36][R8.64+0x79] ;  /* 0x0000792408a27981 */ /* 0x000e64000c1e1100 */
[----:B-1----:R-:W-:-:S05]  /*4600*/  PRMT R11, R162, 0x8880, RZ ;  /* 0x00008880a20b7816 */ /* 0x002fca00000000ff */
[----:B------:R-:W-:-:S07]  /*4610*/  IMAD R10, R11, R152, RZ ;  /* 0x000000980b0a7224 */ /* 0x000fce00078e02ff */
.L_x_162:
[----:B------:R-:W-:Y:S05]  /*4620*/  BSYNC B1 ;  /* 0x0000000000017941 */ /* 0x000fea0003800000 */
.L_x_161:
[----:B------:R-:W-:Y:S01]  /*4630*/  @!P3 IMAD R87, R87, R153, R10 ;  /* 0x000000995757b224 */ /* 0x000fe200078e020a */
[----:B------:R-:W-:Y:S04]  /*4640*/  BSSY B1, `(.L_x_163) ;  /* 0x0000006000017945 */ /* 0x000fe80003800000 */
[----:B------:R0:W-:Y:S01]  /*4650*/  @!P3 STG.E.U8 desc[UR36][R6.64+0x79], R87 ;  /* 0x000079570600b986 */ /* 0x0001e2000c101124 */
[----:B------:R-:W-:Y:S05]  /*4660*/  @P5 BRA `(.L_x_164) ;  /* 0x00000000000c5947 */ /* 0x000fea0003800000 */
[----:B------:R-:W1:Y:S02]  /*4670*/  LDG.E.U8 R162, desc[UR36][R2.64+0x80] ;  /* 0x0000802402a27981 */ /* 0x000e64000c1e1100 */
[----:B-1----:R-:W-:-:S05]  /*4680*/  PRMT R11, R162, 0x8880, RZ ;  /* 0x00008880a20b7816 */ /* 0x002fca00000000ff */
[----:B------:R-:W-:-:S07]  /*4690*/  IMAD R10, R11, R152, RZ ;  /* 0x000000980b0a7224 */ /* 0x000fce00078e02ff */
.L_x_164:
[----:B------:R-:W-:Y:S05]  /*46a0*/  BSYNC B1 ;  /* 0x0000000000017941 */ /* 0x000fea0003800000 */
.L_x_163:
[----:B-1----:R-:W-:Y:S01]  /*46b0*/  @!P5 IMAD R11, R88, R153, R10 ;  /* 0x00000099580bd224 */ /* 0x002fe200078e020a */
[----:B------:R-:W-:Y:S04]  /*46c0*/  BSSY B1, `(.L_x_165) ;  /* 0x0000006000017945 */ /* 0x000fe80003800000 */
[----:B------:R1:W-:Y:S01]  /*46d0*/  @!P5 STG.E.U8 desc[UR36][R4.64+0x80], R11 ;  /* 0x0000800b0400d986 */ /* 0x0003e2000c101124 */
[----:B------:R-:W-:Y:S05]  /*46e0*/  @P2 BRA `(.L_x_166) ;  /* 0x00000000000c2947 */ /* 0x000fea0003800000 */
[----:B------:R-:W1:Y:S02]  /*46f0*/  LDG.E.U8 R162, desc[UR36][R2.64+0x81] ;  /* 0x0000812402a27981 */ /* 0x000e64000c1e1100 */
[----:B-1----:R-:W-:-:S05]  /*4700*/  PRMT R11, R162, 0x8880, RZ ;  /* 0x00008880a20b7816 */ /* 0x002fca00000000ff */
[----:B------:R-:W-:-:S07]  /*4710*/  IMAD R10, R11, R152, RZ ;  /* 0x000000980b0a7224 */ /* 0x000fce00078e02ff */
.L_x_166:
[----:B------:R-:W-:Y:S05]  /*4720*/  BSYNC B1 ;  /* 0x0000000000017941 */ /* 0x000fea0003800000 */
.L_x_165:
        /* <DEDUP_REMOVED lines=11> */
.L_x_168:
[----:B------:R-:W-:Y:S05]  /*47e0*/  BSYNC B1 ;  /* 0x0000000000017941 */ /* 0x000fea0003800000 */
.L_x_167:
[----:B-1----:R-:W-:Y:S01]  /*47f0*/  @!P4 IMAD R11, R90, R153, R10 ;  /* 0x000000995a0bc224 */ /* 0x002fe200078e020a */
[----:B------:R-:W-:Y:S04]  /*4800*/  BSSY B1, `(.L_x_169) ;  /* 0x0000006000017945 */ /* 0x000fe80003800000 */
[----:B------:R1:W-:Y:S01]  /*4810*/  @!P4 STG.E.U8 desc[UR36][R6.64+0x80], R11 ;  /* 0x0000800b0600c986 */ /* 0x0003e2000c101124 */
[----:B------:R-:W-:Y:S05]  /*4820*/  @P3 BRA `(.L_x_170) ;  /* 0x00000000000c3947 */ /* 0x000fea0003800000 */
[----:B------:R-:W1:Y:S02]  /*4830*/  LDG.E.U8 R162, desc[UR36][R8.64+0x81] ;  /* 0x0000812408a27981 */ /* 0x000e64000c1e1100 */
[----:B-1----:R-:W-:-:S05]  /*4840*/  PRMT R11, R162, 0x8880, RZ ;  /* 0x00008880a20b7816 */ /* 0x002fca00000000ff */
[----:B------:R-:W-:-:S07]  /*4850*/  IMAD R10, R11, R152, RZ ;  /* 0x000000980b0a7224 */ /* 0x000fce00078e02ff */
.L_x_170:
[----:B------:R-:W-:Y:S05]  /*4860*/  BSYNC B1 ;  /* 0x0000000000017941 */ /* 0x000fea0003800000 */
.L_x_169:
[----:B------:R-:W-:Y:S01]  /*4870*/  @!P3 IMAD R91, R91, R153, R10 ;  /* 0x000000995b5bb224 */ /* 0x000fe200078e020a */
[----:B------:R-:W-:Y:S04]  /*4880*/  BSSY B1, `(.L_x_171) ;  /* 0x0000006000017945 */ /* 0x000fe80003800000 */
[----:B------:R0:W-:Y:S01]  /*4890*/  @!P3 STG.E.U8 desc[UR36][R6.64+0x81], R91 ;  /* 0x0000815b0600b986 */ /* 0x0001e2000c101124 */
[----:B------:R-:W-:Y:S05]  /*48a0*/  @P5 BRA `(.L_x_172) ;  /* 0x00000000000c5947 */ /* 0x000fea0003800000 */
[----:B------:R-:W1:Y:S02]  /*48b0*/  LDG.E.U8 R162, desc[UR36][R2.64+0x88] ;  /* 0x0000882402a27981 */ /* 0x000e64000c1e1100 */
[----:B-1----:R-:W-:-:S05]  /*48c0*/  PRMT R11, R162, 0x8880, RZ ;  /* 0x00008880a20b7816 */ /* 0x002fca00000000ff */
[----:B------:R-:W-:-:S07]  /*48d0*/  IMAD R10, R11, R152, RZ ;  /* 0x000000980b0a7224 */ /* 0x000fce00078e02ff */
.L_x_172:
[----:B------:R-:W-:Y:S05]  /*48e0*/  BSYNC B1 ;  /* 0x0000000000017941 */ /* 0x000fea0003800000 */
.L_x_171:
[----:B-1----:R-:W-:Y:S01]  /*48f0*/  @!P5 IMAD R11, R92, R153, R10 ;  /* 0x000000995c0bd224 */ /* 0x002fe200078e020a */
[----:B------:R-:W-:Y:S04]  /*4900*/  BSSY B1, `(.L_x_173) ;  /* 0x0000006000017945 */ /* 0x000fe80003800000 */
[----:B------:R1:W-:Y:S01]  /*4910*/  @!P5 STG.E.U8 desc[UR36][R4.64+0x88], R11 ;  /* 0x0000880b0400d986 */ /* 0x0003e2000c101124 */
[----:B------:R-:W-:Y:S05]  /*4920*/  @P2 BRA `(.L_x_174) ;  /* 0x00000000000c2947 */ /* 0x000fea0003800000 */
[----:B------:R-:W1:Y:S02]  /*4930*/  LDG.E.U8 R162, desc[UR36][R2.64+0x89] ;  /* 0x0000892402a27981 */ /* 0x000e64000c1e1100 */
[----:B-1----:R-:W-:-:S05]  /*4940*/  PRMT R11, R162, 0x8880, RZ ;  /* 0x00008880a20b7816 */ /* 0x002fca00000000ff */
[----:B------:R-:W-:-:S07]  /*4950*/  IMAD R10, R11, R152, RZ ;  /* 0x000000980b0a7224 */ /* 0x000fce00078e02ff */
.L_x_174:
[----:B------:R-:W-:Y:S05]  /*4960*/  BSYNC B1 ;  /* 0x0000000000017941 */ /* 0x000fea0003800000 */
.L_x_173:
        /* <DEDUP_REMOVED lines=11> */
.L_x_176:
[----:B------:R-:W-:Y:S05]  /*4a20*/  BSYNC B1 ;  /* 0x0000000000017941 */ /* 0x000fea0003800000 */
.L_x_175:
[----:B-1----:R-:W-:Y:S01]  /*4a30*/  @!P4 IMAD R11, R94, R153, R10 ;  /* 0x000000995e0bc224 */ /* 0x002fe200078e020a */
[----:B------:R-:W-:Y:S04]  /*4a40*/  BSSY B1, `(.L_x_177) ;  /* 0x0000006000017945 */ /* 0x000fe80003800000 */
[----:B------:R1:W-:Y:S01]  /*4a50*/  @!P4 STG.E.U8 desc[UR36][R6.64+0x88], R11 ;  /* 0x0000880b0600c986 */ /* 0x0003e2000c101124 */
[----:B------:R-:W-:Y:S05]  /*4a60*/  @P3 BRA `(.L_x_178) ;  /* 0x00000000000c3947 */ /* 0x000fea0003800000 */
[----:B------:R-:W1:Y:S02]  /*4a70*/  LDG.E.U8 R162, desc[UR36][R8.64+0x89] ;  /* 0x0000892408a27981 */ /* 0x000e64000c1e1100 */
[----:B-1----:R-:W-:-:S05]  /*4a80*/  PRMT R11, R162, 0x8880, RZ ;  /* 0x00008880a20b7816 */ /* 0x002fca00000000ff */
[----:B------:R-:W-:-:S07]  /*4a90*/  IMAD R10, R11, R152, RZ ;  /* 0x000000980b0a7224 */ /* 0x000fce00078e02ff */
.L_x_178:
[----:B------:R-:W-:Y:S05]  /*4aa0*/  BSYNC B1 ;  /* 0x0000000000017941 */ /* 0x000fea0003800000 */
.L_x_177:
[----:B------:R-:W-:Y:S01]  /*4ab0*/  @!P3 IMAD R95, R95, R153, R10 ;  /* 0x000000995f5fb224 */ /* 0x000fe200078e020a */
[----:B------:R-:W-:Y:S04]  /*4ac0*/  BSSY B1, `(.L_x_179) ;  /* 0x0000006000017945 */ /* 0x000fe80003800000 */
[----:B------:R0:W-:Y:S01]  /*4ad0*/  @!P3 STG.E.U8 desc[UR36][R6.64+0x89], R95 ;  /* 0x0000895f0600b986 */ /* 0x0001e2000c101124 */
[----:B------:R-:W-:Y:S05]  /*4ae0*/  @P5 BRA `(.L_x_180) ;  /* 0x00000000000c5947 */ /* 0x000fea0003800000 */
[----:B------:R-:W1:Y:S02]  /*4af0*/  LDG.E.U8 R162, desc[UR36][R2.64+0x90] ;  /* 0x0000902402a27981 */ /* 0x000e64000c1e1100 */
[----:B-1----:R-:W-:-:S05]  /*4b00*/  PRMT R11, R162, 0x8880, RZ ;  /* 0x00008880a20b7816 */ /* 0x002fca00000000ff */
[----:B------:R-:W-:-:S07]  /*4b10*/  IMAD R10, R11, R152, RZ ;  /* 0x000000980b0a7224 */ /* 0x000fce00078e02ff */
.L_x_180:
[----:B------:R-:W-:Y:S05]  /*4b20*/  BSYNC B1 ;  /* 0x0000000000017941 */ /* 0x000fea0003800000 */
.L_x_179:
[----:B-1----:R-:W-:Y:S01]  /*4b30*/  @!P5 IMAD R11, R96, R153, R10 ;  /* 0x00000099600bd224 */ /* 0x002fe200078e020a */
[----:B------:R-:W-:Y:S04]  /*4b40*/  BSSY B1, `(.L_x_181) ;  /* 0x0000006000017945 */ /* 0x000fe80003800000 */
[----:B------:R1:W-:Y:S01]  /*4b50*/  @!P5 STG.E.U8 desc[UR36][R4.64+0x90], R11 ;  /* 0x0000900b0400d986 */ /* 0x0003e2000c101124 */
[----:B------:R-:W-:Y:S05]  /*4b60*/  @P2 BRA `(.L_x_182) ;  /* 0x00000000000c2947 */ /* 0x000fea0003800000 */
[----:B------:R-:W1:Y:S02]  /*4b70*/  LDG.E.U8 R162, desc[UR36][R2.64+0x91] ;  /* 0x0000912402a27981 */ /* 0x000e64000c1e1100 */
[----:B-1----:R-:W-:-:S05]  /*4b80*/  PRMT R11, R162, 0x8880, RZ ;  /* 0x00008880a20b7816 */ /* 0x002fca00000000ff */
[----:B------:R-:W-:-:S07]  /*4b90*/  IMAD R10, R11, R152, RZ ;  /* 0x000000980b0a7224 */ /* 0x000fce00078e02ff */
.L_x_182:
[----:B------:R-:W-:Y:S05]  /*4ba0*/  BSYNC B1 ;  /* 0x0000000000017941 */ /* 0x000fea0003800000 */
.L_x_181:
        /* <DEDUP_REMOVED lines=11> */
.L_x_184:
[----:B------:R-:W-:Y:S05]  /*4c60*/  BSYNC B1 ;  /* 0x0000000000017941 */ /* 0x000fea0003800000 */
.L_x_183:
[----:B-1----:R-:W-:Y:S01]  /*4c70*/  @!P4 IMAD R11, R98, R153, R10 ;  /* 0x00000099620bc224 */ /* 0x002fe200078e020a */
[----:B------:R-:W-:Y:S04]  /*4c80*/  BSSY B1, `(.L_x_185) ;  /* 0x0000006000017945 */ /* 0x000fe80003800000 */
[----:B------:R1:W-:Y:S01]  /*4c90*/  @!P4 STG.E.U8 desc[UR36][R6.64+0x90], R11 ;  /* 0x0000900b0600c986 */ /* 0x0003e2000c101124 */
[----:B------:R-:W-:Y:S05]  /*4ca0*/  @P3 BRA `(.L_x_186) ;  /* 0x00000000000c3947 */ /* 0x000fea0003800000 */
[----:B------:R-:W1:Y:S02]  /*4cb0*/  LDG.E.U8 R162, desc[UR36][R8.64+0x91] ;  /* 0x0000912408a27981 */ /* 0x000e64000c1e1100 */
[----:B-1----:R-:W-:-:S05]  /*4cc0*/  PRMT R11, R162, 0x8880, RZ ;  /* 0x00008880a20b7816 */ /* 0x002fca00000000ff */
[----:B------:R-:W-:-:S07]  /*4cd0*/  IMAD R10, R11, R152, RZ ;  /* 0x000000980b0a7224 */ /* 0x000fce00078e02ff */
.L_x_186:
[----:B------:R-:W-:Y:S05]  /*4ce0*/  BSYNC B1 ;  /* 0x0000000000017941 */ /* 0x000fea0003800000 */
.L_x_185:
[----:B------:R-:W-:Y:S01]  /*4cf0*/  @!P3 IMAD R99, R99, R153, R10 ;  /* 0x000000996363b224 */ /* 0x000fe200078e020a */
[----:B------:R-:W-:Y:S04]  /*4d00*/  BSSY B1, `(.L_x_187) ;  /* 0x0000006000017945 */ /* 0x000fe80003800000 */
[----:B------:R0:W-:Y:S01]  /*4d10*/  @!P3 STG.E.U8 desc[UR36][R6.64+0x91], R99 ;  /* 0x000091630600b986 */ /* 0x0001e2000c101124 */
[----:B------:R-:W-:Y:S05]  /*4d20*/  @P5 BRA `(.L_x_188) ;  /* 0x00000000000c5947 */ /* 0x000fea0003800000 */
[----:B------:R-:W1:Y:S02]  /*4d30*/  LDG.E.U8 R162, desc[UR36][R2.64+0x98] ;  /* 0x0000982402a27981 */ /* 0x000e64000c1e1100 */
[----:B-1----:R-:W-:-:S05]  /*4d40*/  PRMT R11, R162, 0x8880, RZ ;  /* 0x00008880a20b7816 */ /* 0x002fca00000000ff */
[----:B------:R-:W-:-:S07]  /*4d50*/  IMAD R10, R11, R152, RZ ;  /* 0x000000980b0a7224 */ /* 0x000fce00078e02ff */
.L_x_188:
[----:B------:R-:W-:Y:S05]  /*4d60*/  BSYNC B1 ;  /* 0x0000000000017941 */ /* 0x000fea0003800000 */
.L_x_187:
[----:B-1----:R-:W-:Y:S01]  /*4d70*/  @!P5 IMAD R11, R100, R153, R10 ;  /* 0x00000099640bd224 */ /* 0x002fe200078e020a */
[----:B------:R-:W-:Y:S04]  /*4d80*/  BSSY B1, `(.L_x_189) ;  /* 0x0000006000017945 */ /* 0x000fe80003800000 */
[----:B------:R1:W-:Y:S01]  /*4d90*/  @!P5 STG.E.U8 desc[UR36][R4.64+0x98], R11 ;  /* 0x0000980b0400d986 */ /* 0x0003e2000c101124 */
[----:B------:R-:W-:Y:S05]  /*4da0*/  @P2 BRA `(.L_x_190) ;  /* 0x00000000000c2947 */ /* 0x000fea0003800000 */
[----:B------:R-:W1:Y:S02]  /*4db0*/  LDG.E.U8 R162, desc[UR36][R2.64+0x99] ;  /* 0x0000992402a27981 */ /* 0x000e64000c1e1100 */
[----:B-1----:R-:W-:-:S05]  /*4dc0*/  PRMT R11, R162, 0x8880, RZ ;  /* 0x00008880a20b7816 */ /* 0x002fca00000000ff */
[----:B------:R-:W-:-:S07]  /*4dd0*/  IMAD R10, R11, R152, RZ ;  /* 0x000000980b0a7224 */ /* 0x000fce00078e02ff */
.L_x_190:
[----:B------:R-:W-:Y:S05]  /*4de0*/  BSYNC B1 ;  /* 0x0000000000017941 */ /* 0x000fea0003800000 */
.L_x_189:
        /* <DEDUP_REMOVED lines=11> */
.L_x_192:
[----:B------:R-:W-:Y:S05]  /*4ea0*/  BSYNC B1 ;  /* 0x0000000000017941 */ /* 0x000fea0003800000 */
.L_x_191:
[----:B-1----:R-:W-:Y:S01]  /*4eb0*/  @!P4 IMAD R11, R102, R153, R10 ;  /* 0x00000099660bc224 */ /* 0x002fe200078e020a */
[----:B------:R-:W-:Y:S04]  /*4ec0*/  BSSY B1, `(.L_x_193) ;  /* 0x0000006000017945 */ /* 0x000fe80003800000 */
[----:B------:R1:W-:Y:S01]  /*4ed0*/  @!P4 STG.E.U8 desc[UR36][R6.64+0x98], R11 ;  /* 0x0000980b0600c986 */ /* 0x0003e2000c101124 */
[----:B------:R-:W-:Y:S05]  /*4ee0*/  @P3 BRA `(.L_x_194) ;  /* 0x00000000000c3947 */ /* 0x000fea0003800000 */
[----:B------:R-:W1:Y:S02]  /*4ef0*/  LDG.E.U8 R162, desc[UR36][R8.64+0x99] ;  /* 0x0000992408a27981 */ /* 0x000e64000c1e1100 */
[----:B-1----:R-:W-:-:S05]  /*4f00*/  PRMT R11, R162, 0x8880, RZ ;  /* 0x00008880a20b7816 */ /* 0x002fca00000000ff */
[----:B------:R-:W-:-:S07]  /*4f10*/  IMAD R10, R11, R152, RZ ;  /* 0x000000980b0a7224 */ /* 0x000fce00078e02ff */
.L_x_194:
[----:B------:R-:W-:Y:S05]  /*4f20*/  BSYNC B1 ;  /* 0x0000000000017941 */ /* 0x000fea0003800000 */
.L_x_193:
[----:B------:R-:W-:Y:S01]  /*4f30*/  @!P3 IMAD R103, R103, R153, R10 ;  /* 0x000000996767b224 */ /* 0x000fe200078e020a */
[----:B------:R-:W-:Y:S04]  /*4f40*/  BSSY B1, `(.L_x_195) ;  /* 0x0000006000017945 */ /* 0x000fe80003800000 */
[----:B------:R0:W-:Y:S01]  /*4f50*/  @!P3 STG.E.U8 desc[UR36][R6.64+0x99], R103 ;  /* 0x000099670600b986 */ /* 0x0001e2000c101124 */
[----:B------:R-:W-:Y:S05]  /*4f60*/  @P5 BRA `(.L_x_196) ;  /* 0x00000000000c5947 */ /* 0x000fea0003800000 */
[----:B------:R-:W1:Y:S02]  /*4f70*/  LDG.E.U8 R162, desc[UR36][R2.64+0xa0] ;  /* 0x0000a02402a27981 */ /* 0x000e64000c1e1100 */
[----:B-1----:R-:W-:-:S05]  /*4f80*/  PRMT R11, R162, 0x8880, RZ ;  /* 0x00008880a20b7816 */ /* 0x002fca00000000ff */
[----:B------:R-:W-:-:S07]  /*4f90*/  IMAD R10, R11, R152, RZ ;  /* 0x000000980b0a7224 */ /* 0x000fce00078e02ff */
.L_x_196:
[----:B------:R-:W-:Y:S05]  /*4fa0*/  BSYNC B1 ;  /* 0x0000000000017941 */ /* 0x000fea0003800000 */
.L_x_195:
[----:B-1----:R-:W-:Y:S01]  /*4fb0*/  @!P5 IMAD R11, R104, R153, R10 ;  /* 0x00000099680bd224 */ /* 0x002fe200078e020a */
[----:B------:R-:W-:Y:S04]  /*4fc0*/  BSSY B1, `(.L_x_197) ;  /* 0x0000006000017945 */ /* 0x000fe80003800000 */
[----:B------:R1:W-:Y:S01]  /*4fd0*/  @!P5 STG.E.U8 desc[UR36][R4.64+0xa0], R11 ;  /* 0x0000a00b0400d986 */ /* 0x0003e2000c101124 */
[----:B------:R-:W-:Y:S05]  /*4fe0*/  @P2 BRA `(.L_x_198) ;  /* 0x00000000000c2947 */ /* 0x000fea0003800000 */
[----:B------:R-:W1:Y:S02]  /*4ff0*/  LDG.E.U8 R162, desc[UR36][R2.64+0xa1] ;  /* 0x0000a12402a27981 */ /* 0x000e64000c1e1100 */
[----:B-1----:R-:W-:-:S05]  /*5000*/  PRMT R11, R162, 0x8880, RZ ;  /* 0x00008880a20b7816 */ /* 0x002fca00000000ff */
[----:B------:R-:W-:-:S07]  /*5010*/  IMAD R10, R11, R152, RZ ;  /* 0x000000980b0a7224 */ /* 0x000fce00078e02ff */
.L_x_198:
[----:B------:R-:W-:Y:S05]  /*5020*/  BSYNC B1 ;  /* 0x0000000000017941 */ /* 0x000fea0003800000 */
.L_x_197:
        /* <DEDUP_REMOVED lines=11> */
.L_x_200:
[----:B------:R-:W-:Y:S05]  /*50e0*/  BSYNC B1 ;  /* 0x0000000000017941 */ /* 0x000fea0003800000 */
.L_x_199:
[----:B-1----:R-:W-:Y:S01]  /*50f0*/  @!P4 IMAD R11, R106, R153, R10 ;  /* 0x000000996a0bc224 */ /* 0x002fe200078e020a */
[----:B------:R-:W-:Y:S04]  /*5100*/  BSSY B1, `(.L_x_201) ;  /* 0x0000006000017945 */ /* 0x000fe80003800000 */
[----:B------:R1:W-:Y:S01]  /*5110*/  @!P4 STG.E.U8 desc[UR36][R6.64+0xa0], R11 ;  /* 0x0000a00b0600c986 */ /* 0x0003e2000c101124 */
[----:B------:R-:W-:Y:S05]  /*5120*/  @P3 BRA `(.L_x_202) ;  /* 0x00000000000c3947 */ /* 0x000fea0003800000 */
[----:B------:R-:W1:Y:S02]  /*5130*/  LDG.E.U8 R162, desc[UR36][R8.64+0xa1] ;  /* 0x0000a12408a27981 */ /* 0x000e64000c1e1100 */
[----:B-1----:R-:W-:-:S05]  /*5140*/  PRMT R11, R162, 0x8880, RZ ;  /* 0x00008880a20b7816 */ /* 0x002fca00000000ff */
[----:B------:R-:W-:-:S07]  /*5150*/  IMAD R10, R11, R152, RZ ;  /* 0x000000980b0a7224 */ /* 0x000fce00078e02ff */
.L_x_202:
[----:B------:R-:W-:Y:S05]  /*5160*/  BSYNC B1 ;  /* 0x0000000000017941 */ /* 0x000fea0003800000 */
.L_x_201:
[----:B------:R-:W-:Y:S01]  /*5170*/  @!P3 IMAD R107, R107, R153, R10 ;  /* 0x000000996b6bb224 */ /* 0x000fe200078e020a */
[----:B------:R-:W-:Y:S04]  /*5180*/  BSSY B1, `(.L_x_203) ;  /* 0x0000006000017945 */ /* 0x000fe80003800000 */
[----:B------:R0:W-:Y:S01]  /*5190*/  @!P3 STG.E.U8 desc[UR36][R6.64+0xa1], R107 ;  /* 0x0000a16b0600b986 */ /* 0x0001e2000c101124 */
[----:B------:R-:W-:Y:S05]  /*51a0*/  @P5 BRA `(.L_x_204) ;  /* 0x00000000000c5947 */ /* 0x000fea0003800000 */
[----:B------:R-:W1:Y:S02]  /*51b0*/  LDG.E.U8 R162, desc[UR36][R2.64+0xa8] ;  /* 0x0000a82402a27981 */ /* 0x000e64000c1e1100 */
[----:B-1----:R-:W-:-:S05]  /*51c0*/  PRMT R11, R162, 0x8880, RZ ;  /* 0x00008880a20b7816 */ /* 0x002fca00000000ff */
[----:B------:R-:W-:-:S07]  /*51d0*/  IMAD R10, R11, R152, RZ ;  /* 0x000000980b0a7224 */ /* 0x000fce00078e02ff */
.L_x_204:
[----:B------:R-:W-:Y:S05]  /*51e0*/  BSYNC B1 ;  /* 0x0000000000017941 */ /* 0x000fea0003800000 */
.L_x_203:
[----:B-1----:R-:W-:Y:S01]  /*51f0*/  @!P5 IMAD R11, R108, R153, R10 ;  /* 0x000000996c0bd224 */ /* 0x002fe200078e020a */
[----:B------:R-:W-:Y:S04]  /*5200*/  BSSY B1, `(.L_x_205) ;  /* 0x0000006000017945 */ /* 0x000fe80003800000 */
[----:B------:R1:W-:Y:S01]  /*5210*/  @!P5 STG.E.U8 desc[UR36][R4.64+0xa8], R11 ;  /* 0x0000a80b0400d986 */ /* 0x0003e2000c101124 */
[----:B------:R-:W-:Y:S05]  /*5220*/  @P2 BRA `(.L_x_206) ;  /* 0x00000000000c2947 */ /* 0x000fea0003800000 */
[----:B------:R-:W1:Y:S02]  /*5230*/  LDG.E.U8 R162, desc[UR36][R2.64+0xa9] ;  /* 0x0000a92402a27981 */ /* 0x000e64000c1e1100 */
[----:B-1----:R-:W-:-:S05]  /*5240*/  PRMT R11, R162, 0x8880, RZ ;  /* 0x00008880a20b7816 */ /* 0x002fca00000000ff */
[----:B------:R-:W-:-:S07]  /*5250*/  IMAD R10, R11, R152, RZ ;  /* 0x000000980b0a7224 */ /* 0x000fce00078e02ff */
.L_x_206:
[----:B------:R-:W-:Y:S05]  /*5260*/  BSYNC B1 ;  /* 0x0000000000017941 */ /* 0x000fea0003800000 */
.L_x_205:
        /* <DEDUP_REMOVED lines=11> */
.L_x_208:
[----:B------:R-:W-:Y:S05]  /*5320*/  BSYNC B1 ;  /* 0x0000000000017941 */ /* 0x000fea0003800000 */
.L_x_207:
[----:B-1----:R-:W-:Y:S01]  /*5330*/  @!P4 IMAD R11, R110, R153, R10 ;  /* 0x000000996e0bc224 */ /* 0x002fe200078e020a */
[----:B------:R-:W-:Y:S04]  /*5340*/  BSSY B1, `(.L_x_209) ;  /* 0x0000006000017945 */ /* 0x000fe80003800000 */
[----:B------:R1:W-:Y:S01]  /*5350*/  @!P4 STG.E.U8 desc[UR36][R6.64+0xa8], R11 ;  /* 0x0000a80b0600c986 */ /* 0x0003e2000c101124 */
[----:B------:R-:W-:Y:S05]  /*5360*/  @P3 BRA `(.L_x_210) ;  /* 0x00000000000c3947 */ /* 0x000fea0003800000 */
[----:B------:R-:W1:Y:S02]  /*5370*/  LDG.E.U8 R162, desc[UR36][R8.64+0xa9] ;  /* 0x0000a92408a27981 */ /* 0x000e64000c1e1100 */
[----:B-1----:R-:W-:-:S05]  /*5380*/  PRMT R11, R162, 0x8880, RZ ;  /* 0x00008880a20b7816 */ /* 0x002fca00000000ff */
[----:B------:R-:W-:-:S07]  /*5390*/  IMAD R10, R11, R152, RZ ;  /* 0x000000980b0a7224 */ /* 0x000fce00078e02ff */
.L_x_210:
[----:B------:R-:W-:Y:S05]  /*53a0*/  BSYNC B1 ;  /* 0x0000000000017941 */ /* 0x000fea0003800000 */
.L_x_209:
[----:B------:R-:W-:Y:S01]  /*53b0*/  @!P3 IMAD R111, R111, R153, R10 ;  /* 0x000000996f6fb224 */ /* 0x000fe200078e020a */
[----:B------:R-:W-:Y:S04]  /*53c0*/  BSSY B1, `(.L_x_211) ;  /* 0x0000006000017945 */ /* 0x000fe80003800000 */
[----:B------:R0:W-:Y:S01]  /*53d0*/  @!P3 STG.E.U8 desc[UR36][R6.64+0xa9], R111 ;  /* 0x0000a96f0600b986 */ /* 0x0001e2000c101124 */
[----:B------:R-:W-:Y:S05]  /*53e0*/  @P5 BRA `(.L_x_212) ;  /* 0x00000000000c5947 */ /* 0x000fea0003800000 */
[----:B------:R-:W1:Y:S02]  /*53f0*/  LDG.E.U8 R162, desc[UR36][R2.64+0xb0] ;  /* 0x0000b02402a27981 */ /* 0x000e64000c1e1100 */
[----:B-1----:R-:W-:-:S05]  /*5400*/  PRMT R11, R162, 0x8880, RZ ;  /* 0x00008880a20b7816 */ /* 0x002fca00000000ff */
[----:B------:R-:W-:-:S07]  /*5410*/  IMAD R10, R11, R152, RZ ;  /* 0x000000980b0a7224 */ /* 0x000fce00078e02ff */
.L_x_212:
[----:B------:R-:W-:Y:S05]  /*5420*/  BSYNC B1 ;  /* 0x0000000000017941 */ /* 0x000fea0003800000 */
.L_x_211:
[----:B-1----:R-:W-:Y:S01]  /*5430*/  @!P5 IMAD R11, R112, R153, R10 ;  /* 0x00000099700bd224 */ /* 0x002fe200078e020a */
[----:B------:R-:W-:Y:S04]  /*5440*/  BSSY B1, `(.L_x_213) ;  /* 0x0000006000017945 */ /* 0x000fe80003800000 */
[----:B------:R1:W-:Y:S01]  /*5450*/  @!P5 STG.E.U8 desc[UR36][R4.64+0xb0], R11 ;  /* 0x0000b00b0400d986 */ /* 0x0003e2000c101124 */
[----:B------:R-:W-:Y:S05]  /*5460*/  @P2 BRA `(.L_x_214) ;  /* 0x00000000000c2947 */ /* 0x000fea0003800000 */
[----:B------:R-:W1:Y:S02]  /*5470*/  LDG.E.U8 R162, desc[UR36][R2.64+0xb1] ;  /* 0x0000b12402a27981 */ /* 0x000e64000c1e1100 */
[----:B-1----:R-:W-:-:S05]  /*5480*/  PRMT R11, R162, 0x8880, RZ ;  /* 0x00008880a20b7816 */ /* 0x002fca00000000ff */
[----:B------:R-:W-:-:S07]  /*5490*/  IMAD R10, R11, R152, RZ ;  /* 0x000000980b0a7224 */ /* 0x000fce00078e02ff */
.L_x_214:
[----:B------:R-:W-:Y:S05]  /*54a0*/  BSYNC B1 ;  /* 0x0000000000017941 */ /* 0x000fea0003800000 */
.L_x_213:
        /* <DEDUP_REMOVED lines=11> */
.L_x_216:
[----:B------:R-:W-:Y:S05]  /*5560*/  BSYNC B1 ;  /* 0x0000000000017941 */ /* 0x000fea0003800000 */
.L_x_215:
[----:B-1----:R-:W-:Y:S01]  /*5570*/  @!P4 IMAD R11, R114, R153, R10 ;  /* 0x00000099720bc224 */ /* 0x002fe200078e020a */
[----:B------:R-:W-:Y:S04]  /*5580*/  BSSY B1, `(.L_x_217) ;  /* 0x0000006000017945 */ /* 0x000fe80003800000 */
[----:B------:R1:W-:Y:S01]  /*5590*/  @!P4 STG.E.U8 desc[UR36][R6.64+0xb0], R11 ;  /* 0x0000b00b0600c986 */ /* 0x0003e2000c101124 */
[----:B------:R-:W-:Y:S05]  /*55a0*/  @P3 BRA `(.L_x_218) ;  /* 0x00000000000c3947 */ /* 0x000fea0003800000 */
[----:B------:R-:W1:Y:S02]  /*55b0*/  LDG.E.U8 R162, desc[UR36][R8.64+0xb1] ;  /* 0x0000b12408a27981 */ /* 0x000e64000c1e1100 */
[----:B-1----:R-:W-:-:S05]  /*55c0*/  PRMT R11, R162, 0x8880, RZ ;  /* 0x00008880a20b7816 */ /* 0x002fca00000000ff */
[----:B------:R-:W-:-:S07]  /*55d0*/  IMAD R10, R11, R152, RZ ;  /* 0x000000980b0a7224 */ /* 0x000fce00078e02ff */
.L_x_218:
[----:B------:R-:W-:Y:S05]  /*55e0*/  BSYNC B1 ;  /* 0x0000000000017941 */ /* 0x000fea0003800000 */
.L_x_217:
[----:B------:R-:W-:Y:S01]  /*55f0*/  @!P3 IMAD R115, R115, R153, R10 ;  /* 0x000000997373b224 */ /* 0x000fe200078e020a */
[----:B------:R-:W-:Y:S04]  /*5600*/  BSSY B1, `(.L_x_219) ;  /* 0x0000006000017945 */ /* 0x000fe80003800000 */
[----:B------:R0:W-:Y:S01]  /*5610*/  @!P3 STG.E.U8 desc[UR36][R6.64+0xb1], R115 ;  /* 0x0000b1730600b986 */ /* 0x0001e2000c101124 */
[----:B------:R-:W-:Y:S05]  /*5620*/  @P5 BRA `(.L_x_220) ;  /* 0x00000000000c5947 */ /* 0x000fea0003800000 */
[----:B------:R-:W1:Y:S02]  /*5630*/  LDG.E.U8 R162, desc[UR36][R2.64+0xb8] ;  /* 0x0000b82402a27981 */ /* 0x000e64000c1e1100 */
[----:B-1----:R-:W-:-:S05]  /*5640*/  PRMT R11, R162, 0x8880, RZ ;  /* 0x00008880a20b7816 */ /* 0x002fca00000000ff */
[----:B------:R-:W-:-:S07]  /*5650*/  IMAD R10, R11, R152, RZ ;  /* 0x000000980b0a7224 */ /* 0x000fce00078e02ff */
.L_x_220:
[----:B------:R-:W-:Y:S05]  /*5660*/  BSYNC B1 ;  /* 0x0000000000017941 */ /* 0x000fea0003800000 */
.L_x_219:
[----:B-1----:R-:W-:Y:S01]  /*5670*/  @!P5 IMAD R11, R116, R153, R10 ;  /* 0x00000099740bd224 */ /* 0x002fe200078e020a */
[----:B------:R-:W-:Y:S04]  /*5680*/  BSSY B1, `(.L_x_221) ;  /* 0x0000006000017945 */ /* 0x000fe80003800000 */
[----:B------:R1:W-:Y:S01]  /*5690*/  @!P5 STG.E.U8 desc[UR36][R4.64+0xb8], R11 ;  /* 0x0000b80b0400d986 */ /* 0x0003e2000c101124 */
[----:B------:R-:W-:Y:S05]  /*56a0*/  @P2 BRA `(.L_x_222) ;  /* 0x00000000000c2947 */ /* 0x000fea0003800000 */
[----:B------:R-:W1:Y:S02]  /*56b0*/  LDG.E.U8 R162, desc[UR36][R2.64+0xb9] ;  /* 0x0000b92402a27981 */ /* 0x000e64000c1e1100 */
[----:B-1----:R-:W-:-:S05]  /*56c0*/  PRMT R11, R162, 0x8880, RZ ;  /* 0x00008880a20b7816 */ /* 0x002fca00000000ff */
[----:B------:R-:W-:-:S07]  /*56d0*/  IMAD R10, R11, R152, RZ ;  /* 0x000000980b0a7224 */ /* 0x000fce00078e02ff */
.L_x_222:
[----:B------:R-:W-:Y:S05]  /*56e0*/  BSYNC B1 ;  /* 0x0000000000017941 */ /* 0x000fea0003800000 */
.L_x_221:
        /* <DEDUP_REMOVED lines=11> */
.L_x_224:
[----:B------:R-:W-:Y:S05]  /*57a0*/  BSYNC B1 ;  /* 0x0000000000017941 */ /* 0x000fea0003800000 */
.L_x_223:
[----:B-1----:R-:W-:Y:S01]  /*57b0*/  @!P4 IMAD R11, R118, R153, R10 ;  /* 0x00000099760bc224 */ /* 0x002fe200078e020a */
[----:B------:R-:W-:Y:S04]  /*57c0*/  BSSY B1, `(.L_x_225) ;  /* 0x0000006000017945 */ /* 0x000fe80003800000 */
[----:B------:R1:W-:Y:S01]  /*57d0*/  @!P4 STG.E.U8 desc[UR36][R6.64+0xb8], R11 ;  /* 0x0000b80b0600c986 */ /* 0x0003e2000c101124 */
[----:B------:R-:W-:Y:S05]  /*57e0*/  @P3 BRA `(.L_x_226) ;  /* 0x00000000000c3947 */ /* 0x000fea0003800000 */
[----:B------:R-:W1:Y:S02]  /*57f0*/  LDG.E.U8 R162, desc[UR36][R8.64+0xb9] ;  /* 0x0000b92408a27981 */ /* 0x000e64000c1e1100 */
[----:B-1----:R-:W-:-:S05]  /*5800*/  PRMT R11, R162, 0x8880, RZ ;  /* 0x00008880a20b7816 */ /* 0x002fca00000000ff */
[----:B------:R-:W-:-:S07]  /*5810*/  IMAD R10, R11, R152, RZ ;  /* 0x000000980b0a7224 */ /* 0x000fce00078e02ff */
.L_x_226:
[----:B------:R-:W-:Y:S05]  /*5820*/  BSYNC B1 ;  /* 0x0000000000017941 */ /* 0x000fea0003800000 */
.L_x_225:
[----:B------:R-:W-:Y:S01]  /*5830*/  @!P3 IMAD R119, R119, R153, R10 ;  /* 0x000000997777b224 */ /* 0x000fe200078e020a */
[----:B------:R-:W-:Y:S04]  /*5840*/  BSSY B1, `(.L_x_227) ;  /* 0x0000006000017945 */ /* 0x000fe80003800000 */
[----:B------:R0:W-:Y:S01]  /*5850*/  @!P3 STG.E.U8 desc[UR36][R6.64+0xb9], R119 ;  /* 0x0000b9770600b986 */ /* 0x0001e2000c101124 */
[----:B------:R-:W-:Y:S05]  /*5860*/  @P5 BRA `(.L_x_228) ;  /* 0x00000000000c5947 */ /* 0x000fea0003800000 */
[----:B------:R-:W1:Y:S02]  /*5870*/  LDG.E.U8 R162, desc[UR36][R2.64+0xc0] ;  /* 0x0000c02402a27981 */ /* 0x000e64000c1e1100 */
[----:B-1----:R-:W-:-:S05]  /*5880*/  PRMT R11, R162, 0x8880, RZ ;  /* 0x00008880a20b7816 */ /* 0x002fca00000000ff */
[----:B------:R-:W-:-:S07]  /*5890*/  IMAD R10, R11, R152, RZ ;  /* 0x000000980b0a7224 */ /* 0x000fce00078e02ff */
.L_x_228:
[----:B------:R-:W-:Y:S05]  /*58a0*/  BSYNC B1 ;  /* 0x0000000000017941 */ /* 0x000fea0003800000 */
.L_x_227:
[----:B-1----:R-:W-:Y:S01]  /*58b0*/  @!P5 IMAD R11, R120, R153, R10 ;  /* 0x00000099780bd224 */ /* 0x002fe200078e020a */
[----:B------:R-:W-:Y:S04]  /*58c0*/  BSSY B1, `(.L_x_229) ;  /* 0x0000006000017945 */ /* 0x000fe80003800000 */
[----:B------:R1:W-:Y:S01]  /*58d0*/  @!P5 STG.E.U8 desc[UR36][R4.64+0xc0], R11 ;  /* 0x0000c00b0400d986 */ /* 0x0003e2000c101124 */
[----:B------:R-:W-:Y:S05]  /*58e0*/  @P2 BRA `(.L_x_230) ;  /* 0x00000000000c2947 */ /* 0x000fea0003800000 */
[----:B------:R-:W1:Y:S02]  /*58f0*/  LDG.E.U8 R162, desc[UR36][R2.64+0xc1] ;  /* 0x0000c12402a27981 */ /* 0x000e64000c1e1100 */
[----:B-1----:R-:W-:-:S05]  /*5900*/  PRMT R11, R162, 0x8880, RZ ;  /* 0x00008880a20b7816 */ /* 0x002fca00000000ff */
[----:B------:R-:W-:-:S07]  /*5910*/  IMAD R10, R11, R152, RZ ;  /* 0x000000980b0a7224 */ /* 0x000fce00078e02ff */
.L_x_230:
[----:B------:R-:W-:Y:S05]  /*5920*/  BSYNC B1 ;  /* 0x0000000000017941 */ /* 0x000fea0003800000 */
.L_x_229:
        /* <DEDUP_REMOVED lines=11> */
.L_x_232:
[----:B------:R-:W-:Y:S05]  /*59e0*/  BSYNC B1 ;  /* 0x0000000000017941 */ /* 0x000fea0003800000 */
.L_x_231:
[----:B-1----:R-:W-:Y:S01]  /*59f0*/  @!P4 IMAD R11, R122, R153, R10 ;  /* 0x000000997a0bc224 */ /* 0x002fe200078e020a */
[----:B------:R-:W-:Y:S04]  /*5a00*/  BSSY B1, `(.L_x_233) ;  /* 0x0000006000017945 */ /* 0x000fe80003800000 */
[----:B------:R1:W-:Y:S01]  /*5a10*/  @!P4 STG.E.U8 desc[UR36][R6.64+0xc0], R11 ;  /* 0x0000c00b0600c986 */ /* 0x0003e2000c101124 */
[----:B------:R-:W-:Y:S05]  /*5a20*/  @P3 BRA `(.L_x_234) ;  /* 0x00000000000c3947 */ /* 0x000fea0003800000 */
[----:B------:R-:W1:Y:S02]  /*5a30*/  LDG.E.U8 R162, desc[UR36][R8.64+0xc1] ;  /* 0x0000c12408a27981 */ /* 0x000e64000c1e1100 */
[----:B-1----:R-:W-:-:S05]  /*5a40*/  PRMT R11, R162, 0x8880, RZ ;  /* 0x00008880a20b7816 */ /* 0x002fca00000000ff */
[----:B------:R-:W-:-:S07]  /*5a50*/  IMAD R10, R11, R152, RZ ;  /* 0x000000980b0a7224 */ /* 0x000fce00078e02ff */
.L_x_234:
[----:B------:R-:W-:Y:S05]  /*5a60*/  BSYNC B1 ;  /* 0x0000000000017941 */ /* 0x000fea0003800000 */
.L_x_233:
[----:B------:R-:W-:Y:S01]  /*5a70*/  @!P3 IMAD R123, R123, R153, R10 ;  /* 0x000000997b7bb224 */ /* 0x000fe200078e020a */
[----:B------:R-:W-:Y:S04]  /*5a80*/  BSSY B1, `(.L_x_235) ;  /* 0x0000006000017945 */ /* 0x000fe80003800000 */
[----:B------:R0:W-:Y:S01]  /*5a90*/  @!P3 STG.E.U8 desc[UR36][R6.64+0xc1], R123 ;  /* 0x0000c17b0600b986 */ /* 0x0001e2000c101124 */
[----:B------:R-:W-:Y:S05]  /*5aa0*/  @P5 BRA `(.L_x_236) ;  /* 0x00000000000c5947 */ /* 0x000fea0003800000 */
[----:B------:R-:W1:Y:S02]  /*5ab0*/  LDG.E.U8 R162, desc[UR36][R2.64+0xc8] ;  /* 0x0000c82402a27981 */ /* 0x000e64000c1e1100 */
[----:B-1----:R-:W-:-:S05]  /*5ac0*/  PRMT R11, R162, 0x8880, RZ ;  /* 0x00008880a20b7816 */ /* 0x002fca00000000ff */
[----:B------:R-:W-:-:S07]  /*5ad0*/  IMAD R10, R11, R152, RZ ;  /* 0x000000980b0a7224 */ /* 0x000fce00078e02ff */
.L_x_236:
[----:B------:R-:W-:Y:S05]  /*5ae0*/  BSYNC B1 ;  /* 0x0000000000017941 */ /* 0x000fea0003800000 */
.L_x_235:
[----:B-1----:R-:W-:Y:S01]  /*5af0*/  @!P5 IMAD R11, R124, R153, R10 ;  /* 0x000000997c0bd224 */ /* 0x002fe200078e020a */
[----:B------:R-:W-:Y:S04]  /*5b00*/  BSSY B1, `(.L_x_237) ;  /* 0x0000006000017945 */ /* 0x000fe80003800000 */
[----:B------:R1:W-:Y:S01]  /*5b10*/  @!P5 STG.E.U8 desc[UR36][R4.64+0xc8], R11 ;  /* 0x0000c80b0400d986 */ /* 0x0003e2000c101124 */
[----:B------:R-:W-:Y:S05]  /*5b20*/  @P2 BRA `(.L_x_238) ;  /* 0x00000000000c2947 */ /* 0x000fea0003800000 */
[----:B------:R-:W1:Y:S02]  /*5b30*/  LDG.E.U8 R162, desc[UR36][R2.64+0xc9] ;  /* 0x0000c92402a27981 */ /* 0x000e64000c1e1100 */
[----:B-1----:R-:W-:-:S05]  /*5b40*/  PRMT R11, R162, 0x8880, RZ ;  /* 0x00008880a20b7816 */ /* 0x002fca00000000ff */
[----:B------:R-:W-:-:S07]  /*5b50*/  IMAD R10, R11, R152, RZ ;  /* 0x000000980b0a7224 */ /* 0x000fce00078e02ff */
.L_x_238:
[----:B------:R-:W-:Y:S05]  /*5b60*/  BSYNC B1 ;  /* 0x0000000000017941 */ /* 0x000fea0003800000 */
.L_x_237:
        /* <DEDUP_REMOVED lines=11> */
.L_x_240:
[----:B------:R-:W-:Y:S05]  /*5c20*/  BSYNC B1 ;  /* 0x0000000000017941 */ /* 0x000fea0003800000 */
.L_x_239:
[----:B-1----:R-:W-:Y:S01]  /*5c30*/  @!P4 IMAD R11, R126, R153, R10 ;  /* 0x000000997e0bc224 */ /* 0x002fe200078e020a */
[----:B------:R-:W-:Y:S04]  /*5c40*/  BSSY B1, `(.L_x_241) ;  /* 0x0000006000017945 */ /* 0x000fe80003800000 */
[----:B------:R1:W-:Y:S01]  /*5c50*/  @!P4 STG.E.U8 desc[UR36][R6.64+0xc8], R11 ;  /* 0x0000c80b0600c986 */ /* 0x0003e2000c101124 */
[----:B------:R-:W-:Y:S05]  /*5c60*/  @P3 BRA `(.L_x_242) ;  /* 0x00000000000c3947 */ /* 0x000fea0003800000 */
[----:B------:R-:W1:Y:S02]  /*5c70*/  LDG.E.U8 R162, desc[UR36][R8.64+0xc9] ;  /* 0x0000c92408a27981 */ /* 0x000e64000c1e1100 */
[----:B-1----:R-:W-:-:S05]  /*5c80*/  PRMT R11, R162, 0x8880, RZ ;  /* 0x00008880a20b7816 */ /* 0x002fca00000000ff */
[----:B------:R-:W-:-:S07]  /*5c90*/  IMAD R10, R11, R152, RZ ;  /* 0x000000980b0a7224 */ /* 0x000fce00078e02ff */
.L_x_242:
[----:B------:R-:W-:Y:S05]  /*5ca0*/  BSYNC B1 ;  /* 0x0000000000017941 */ /* 0x000fea0003800000 */
.L_x_241:
[----:B------:R-:W-:Y:S01]  /*5cb0*/  @!P3 IMAD R127, R127, R153, R10 ;  /* 0x000000997f7fb224 */ /* 0x000fe200078e020a */
[----:B------:R-:W-:Y:S04]  /*5cc0*/  BSSY B1, `(.L_x_243) ;  /* 0x0000006000017945 */ /* 0x000fe80003800000 */
[----:B------:R0:W-:Y:S01]  /*5cd0*/  @!P3 STG.E.U8 desc[UR36][R6.64+0xc9], R127 ;  /* 0x0000c97f0600b986 */ /* 0x0001e2000c101124 */
[----:B------:R-:W-:Y:S05]  /*5ce0*/  @P5 BRA `(.L_x_244) ;  /* 0x00000000000c5947 */ /* 0x000fea0003800000 */
[----:B------:R-:W1:Y:S02]  /*5cf0*/  LDG.E.U8 R162, desc[UR36][R2.64+0xd0] ;  /* 0x0000d02402a27981 */ /* 0x000e64000c1e1100 */
[----:B-1----:R-:W-:-:S05]  /*5d00*/  PRMT R11, R162, 0x8880, RZ ;  /* 0x00008880a20b7816 */ /* 0x002fca00000000ff */
[----:B------:R-:W-:-:S07]  /*5d10*/  IMAD R10, R11, R152, RZ ;  /* 0x000000980b0a7224 */ /* 0x000fce00078e02ff */
.L_x_244:
[----:B------:R-:W-:Y:S05]  /*5d20*/  BSYNC B1 ;  /* 0x0000000000017941 */ /* 0x000fea0003800000 */
.L_x_243:
[----:B-1----:R-:W-:Y:S01]  /*5d30*/  @!P5 IMAD R11, R128, R153, R10 ;  /* 0x00000099800bd224 */ /* 0x002fe200078e020a */
[----:B------:R-:W-:Y:S04]  /*5d40*/  BSSY B1, `(.L_x_245) ;  /* 0x0000006000017945 */ /* 0x000fe80003800000 */
[----:B------:R1:W-:Y:S01]  /*5d50*/  @!P5 STG.E.U8 desc[UR36][R4.64+0xd0], R11 ;  /* 0x0000d00b0400d986 */ /* 0x0003e2000c101124 */
[----:B------:R-:W-:Y:S05]  /*5d60*/  @P2 BRA `(.L_x_246) ;  /* 0x00000000000c2947 */ /* 0x000fea0003800000 */
[----:B------:R-:W1:Y:S02]  /*5d70*/  LDG.E.U8 R162, desc[UR36][R2.64+0xd1] ;  /* 0x0000d12402a27981 */ /* 0x000e64000c1e1100 */
[----:B-1----:R-:W-:-:S05]  /*5d80*/  PRMT R11, R162, 0x8880, RZ ;  /* 0x00008880a20b7816 */ /* 0x002fca00000000ff */
[----:B------:R-:W-:-:S07]  /*5d90*/  IMAD R10, R11, R152, RZ ;  /* 0x000000980b0a7224 */ /* 0x000fce00078e02ff */
.L_x_246:
[----:B------:R-:W-:Y:S05]  /*5da0*/  BSYNC B1 ;  /* 0x0000000000017941 */ /* 0x000fea0003800000 */
.L_x_245:
        /* <DEDUP_REMOVED lines=11> */
.L_x_248:
[----:B------:R-:W-:Y:S05]  /*5e60*/  BSYNC B1 ;  /* 0x0000000000017941 */ /* 0x000fea0003800000 */
.L_x_247:
[----:B-1----:R-:W-:Y:S01]  /*5e70*/  @!P4 IMAD R11, R130, R153, R10 ;  /* 0x00000099820bc224 */ /* 0x002fe200078e020a */
[----:B------:R-:W-:Y:S04]  /*5e80*/  BSSY B1, `(.L_x_249) ;  /* 0x0000006000017945 */ /* 0x000fe80003800000 */
[----:B------:R1:W-:Y:S01]  /*5e90*/  @!P4 STG.E.U8 desc[UR36][R6.64+0xd0], R11 ;  /* 0x0000d00b0600c986 */ /* 0x0003e2000c101124 */
[----:B------:R-:W-:Y:S05]  /*5ea0*/  @P3 BRA `(.L_x_250) ;  /* 0x00000000000c3947 */ /* 0x000fea0003800000 */
[----:B------:R-:W1:Y:S02]  /*5eb0*/  LDG.E.U8 R162, desc[UR36][R8.64+0xd1] ;  /* 0x0000d12408a27981 */ /* 0x000e64000c1e1100 */
[----:B-1----:R-:W-:-:S05]  /*5ec0*/  PRMT R11, R162, 0x8880, RZ ;  /* 0x00008880a20b7816 */ /* 0x002fca00000000ff */
[----:B------:R-:W-:-:S07]  /*5ed0*/  IMAD R10, R11, R152, RZ ;  /* 0x000000980b0a7224 */ /* 0x000fce00078e02ff */
.L_x_250:
[----:B------:R-:W-:Y:S05]  /*5ee0*/  BSYNC B1 ;  /* 0x0000000000017941 */ /* 0x000fea0003800000 */
.L_x_249:
[----:B------:R-:W-:Y:S01]  /*5ef0*/  @!P3 IMAD R131, R131, R153, R10 ;  /* 0x000000998383b224 */ /* 0x000fe200078e020a */
[----:B------:R-:W-:Y:S04]  /*5f00*/  BSSY B1, `(.L_x_251) ;  /* 0x0000006000017945 */ /* 0x000fe80003800000 */
[----:B------:R0:W-:Y:S01]  /*5f10*/  @!P3 STG.E.U8 desc[UR36][R6.64+0xd1], R131 ;  /* 0x0000d1830600b986 */ /* 0x0001e2000c101124 */
[----:B------:R-:W-:Y:S05]  /*5f20*/  @P5 BRA `(.L_x_252) ;  /* 0x00000000000c5947 */ /* 0x000fea0003800000 */
[----:B------:R-:W1:Y:S02]  /*5f30*/  LDG.E.U8 R162, desc[UR36][R2.64+0xd8] ;  /* 0x0000d82402a27981 */ /* 0x000e64000c1e1100 */
[----:B-1----:R-:W-:-:S05]  /*5f40*/  PRMT R11, R162, 0x8880, RZ ;  /* 0x00008880a20b7816 */ /* 0x002fca00000000ff */
[----:B------:R-:W-:-:S07]  /*5f50*/  IMAD R10, R11, R152, RZ ;  /* 0x000000980b0a7224 */ /* 0x000fce00078e02ff */
.L_x_252:
[----:B------:R-:W-:Y:S05]  /*5f60*/  BSYNC B1 ;  /* 0x0000000000017941 */ /* 0x000fea0003800000 */
.L_x_251:
[----:B-1----:R-:W-:Y:S01]  /*5f70*/  @!P5 IMAD R11, R132, R153, R10 ;  /* 0x00000099840bd224 */ /* 0x002fe200078e020a */
[----:B------:R-:W-:Y:S04]  /*5f80*/  BSSY B1, `(.L_x_253) ;  /* 0x0000006000017945 */ /* 0x000fe80003800000 */
[----:B------:R1:W-:Y:S01]  /*5f90*/  @!P5 STG.E.U8 desc[UR36][R4.64+0xd8], R11 ;  /* 0x0000d80b0400d986 */ /* 0x0003e2000c101124 */
[----:B------:R-:W-:Y:S05]  /*5fa0*/  @P2 BRA `(.L_x_254) ;  /* 0x00000000000c2947 */ /* 0x000fea0003800000 */
[----:B------:R-:W1:Y:S02]  /*5fb0*/  LDG.E.U8 R162, desc[UR36][R2.64+0xd9] ;  /* 0x0000d92402a27981 */ /* 0x000e64000c1e1100 */
[----:B-1----:R-:W-:-:S05]  /*5fc0*/  PRMT R11, R162, 0x8880, RZ ;  /* 0x00008880a20b7816 */ /* 0x002fca00000000ff */
[----:B------:R-:W-:-:S07]  /*5fd0*/  IMAD R10, R11, R152, RZ ;  /* 0x000000980b0a7224 */ /* 0x000fce00078e02ff */
.L_x_254:
[----:B------:R-:W-:Y:S05]  /*5fe0*/  BSYNC B1 ;  /* 0x0000000000017941 */ /* 0x000fea0003800000 */
.L_x_253:
        /* <DEDUP_REMOVED lines=11> */
.L_x_256:
[----:B------:R-:W-:Y:S05]  /*60a0*/  BSYNC B1 ;  /* 0x0000000000017941 */ /* 0x000fea0003800000 */
.L_x_255:
[----:B-1----:R-:W-:Y:S01]  /*60b0*/  @!P4 IMAD R11, R134, R153, R10 ;  /* 0x00000099860bc224 */ /* 0x002fe200078e020a */
[----:B------:R-:W-:Y:S04]  /*60c0*/  BSSY B1, `(.L_x_257) ;  /* 0x0000006000017945 */ /* 0x000fe80003800000 */
[----:B------:R1:W-:Y:S01]  /*60d0*/  @!P4 STG.E.U8 desc[UR36][R6.64+0xd8], R11 ;  /* 0x0000d80b0600c986 */ /* 0x0003e2000c101124 */
[----:B------:R-:W-:Y:S05]  /*60e0*/  @P3 BRA `(.L_x_258) ;  /* 0x00000000000c3947 */ /* 0x000fea0003800000 */
[----:B------:R-:W1:Y:S02]  /*60f0*/  LDG.E.U8 R162, desc[UR36][R8.64+0xd9] ;  /* 0x0000d92408a27981 */ /* 0x000e64000c1e1100 */
[----:B-1----:R-:W-:-:S05]  /*6100*/  PRMT R11, R162, 0x8880, RZ ;  /* 0x00008880a20b7816 */ /* 0x002fca00000000ff */
[----:B------:R-:W-:-:S07]  /*6110*/  IMAD R10, R11, R152, RZ ;  /* 0x000000980b0a7224 */ /* 0x000fce00078e02ff */
.L_x_258:
[----:B------:R-:W-:Y:S05]  /*6120*/  BSYNC B1 ;  /* 0x0000000000017941 */ /* 0x000fea0003800000 */
.L_x_257:
[----:B------:R-:W-:Y:S01]  /*6130*/  @!P3 IMAD R135, R135, R153, R10 ;  /* 0x000000998787b224 */ /* 0x000fe200078e020a */
[----:B------:R-:W-:Y:S04]  /*6140*/  BSSY B1, `(.L_x_259) ;  /* 0x0000006000017945 */ /* 0x000fe80003800000 */
[----:B------:R0:W-:Y:S01]  /*6150*/  @!P3 STG.E.U8 desc[UR36][R6.64+0xd9], R135 ;  /* 0x0000d9870600b986 */ /* 0x0001e2000c101124 */
[----:B------:R-:W-:Y:S05]  /*6160*/  @P5 BRA `(.L_x_260) ;  /* 0x00000000000c5947 */ /* 0x000fea0003800000 */
[----:B------:R-:W1:Y:S02]  /*6170*/  LDG.E.U8 R162, desc[UR36][R2.64+0xe0] ;  /* 0x0000e02402a27981 */ /* 0x000e64000c1e1100 */
[----:B-1----:R-:W-:-:S05]  /*6180*/  PRMT R11, R162, 0x8880, RZ ;  /* 0x00008880a20b7816 */ /* 0x002fca00000000ff */
[----:B------:R-:W-:-:S07]  /*6190*/  IMAD R10, R11, R152, RZ ;  /* 0x000000980b0a7224 */ /* 0x000fce00078e02ff */
.L_x_260:
[----:B------:R-:W-:Y:S05]  /*61a0*/  BSYNC B1 ;  /* 0x0000000000017941 */ /* 0x000fea0003800000 */
.L_x_259:
[----:B-1----:R-:W-:Y:S01]  /*61b0*/  @!P5 IMAD R11, R136, R153, R10 ;  /* 0x00000099880bd224 */ /* 0x002fe200078e020a */
[----:B------:R-:W-:Y:S04]  /*61c0*/  BSSY B1, `(.L_x_261) ;  /* 0x0000006000017945 */ /* 0x000fe80003800000 */
[----:B------:R1:W-:Y:S01]  /*61d0*/  @!P5 STG.E.U8 desc[UR36][R4.64+0xe0], R11 ;  /* 0x0000e00b0400d986 */ /* 0x0003e2000c101124 */
[----:B------:R-:W-:Y:S05]  /*61e0*/  @P2 BRA `(.L_x_262) ;  /* 0x00000000000c2947 */ /* 0x000fea0003800000 */
[----:B------:R-:W1:Y:S02]  /*61f0*/  LDG.E.U8 R162, desc[UR36][R2.64+0xe1] ;  /* 0x0000e12402a27981 */ /* 0x000e64000c1e1100 */
[----:B-1----:R-:W-:-:S05]  /*6200*/  PRMT R11, R162, 0x8880, RZ ;  /* 0x00008880a20b7816 */ /* 0x002fca00000000ff */
[----:B------:R-:W-:-:S07]  /*6210*/  IMAD R10, R11, R152, RZ ;  /* 0x000000980b0a7224 */ /* 0x000fce00078e02ff */
.L_x_262:
[----:B------:R-:W-:Y:S05]  /*6220*/  BSYNC B1 ;  /* 0x0000000000017941 */ /* 0x000fea0003800000 */
.L_x_261:
        /* <DEDUP_REMOVED lines=11> */
.L_x_264:
[----:B------:R-:W-:Y:S05]  /*62e0*/  BSYNC B1 ;  /* 0x0000000000017941 */ /* 0x000fea0003800000 */
.L_x_263:
[----:B-1----:R-:W-:Y:S01]  /*62f0*/  @!P4 IMAD R11, R138, R153, R10 ;  /* 0x000000998a0bc224 */ /* 0x002fe200078e020a */
[----:B------:R-:W-:Y:S04]  /*6300*/  BSSY B1, `(.L_x_265) ;  /* 0x0000006000017945 */ /* 0x000fe80003800000 */
[----:B------:R1:W-:Y:S01]  /*6310*/  @!P4 STG.E.U8 desc[UR36][R6.64+0xe0], R11 ;  /* 0x0000e00b0600c986 */ /* 0x0003e2000c101124 */
[----:B------:R-:W-:Y:S05]  /*6320*/  @P3 BRA `(.L_x_266) ;  /* 0x00000000000c3947 */ /* 0x000fea0003800000 */
[----:B------:R-:W1:Y:S02]  /*6330*/  LDG.E.U8 R162, desc[UR36][R8.64+0xe1] ;  /* 0x0000e12408a27981 */ /* 0x000e64000c1e1100 */
[----:B-1----:R-:W-:-:S05]  /*6340*/  PRMT R11, R162, 0x8880, RZ ;  /* 0x00008880a20b7816 */ /* 0x002fca00000000ff */
[----:B------:R-:W-:-:S07]  /*6350*/  IMAD R10, R11, R152, RZ ;  /* 0x000000980b0a7224 */ /* 0x000fce00078e02ff */
.L_x_266:
[----:B------:R-:W-:Y:S05]  /*6360*/  BSYNC B1 ;  /* 0x0000000000017941 */ /* 0x000fea0003800000 */
.L_x_265:
[----:B------:R-:W-:Y:S01]  /*6370*/  @!P3 IMAD R139, R139, R153, R10 ;  /* 0x000000998b8bb224 */ /* 0x000fe200078e020a */
[----:B------:R-:W-:Y:S04]  /*6380*/  BSSY B1, `(.L_x_267) ;  /* 0x0000006000017945 */ /* 0x000fe80003800000 */
[----:B------:R0:W-:Y:S01]  /*6390*/  @!P3 STG.E.U8 desc[UR36][R6.64+0xe1], R139 ;  /* 0x0000e18b0600b986 */ /* 0x0001e2000c101124 */
[----:B------:R-:W-:Y:S05]  /*63a0*/  @P5 BRA `(.L_x_268) ;  /* 0x00000000000c5947 */ /* 0x000fea0003800000 */
[----:B------:R-:W1:Y:S02]  /*63b0*/  LDG.E.U8 R162, desc[UR36][R2.64+0xe8] ;  /* 0x0000e82402a27981 */ /* 0x000e64000c1e1100 */
[----:B-1----:R-:W-:-:S05]  /*63c0*/  PRMT R11, R162, 0x8880, RZ ;  /* 0x00008880a20b7816 */ /* 0x002fca00000000ff */
[----:B------:R-:W-:-:S07]  /*63d0*/  IMAD R10, R11, R152, RZ ;  /* 0x000000980b0a7224 */ /* 0x000fce00078e02ff */
.L_x_268:
[----:B------:R-:W-:Y:S05]  /*63e0*/  BSYNC B1 ;  /* 0x0000000000017941 */ /* 0x000fea0003800000 */
.L_x_267:
[----:B-1----:R-:W-:Y:S01]  /*63f0*/  @!P5 IMAD R11, R140, R153, R10 ;  /* 0x000000998c0bd224 */ /* 0x002fe200078e020a */
[----:B------:R-:W-:Y:S04]  /*6400*/  BSSY B1, `(.L_x_269) ;  /* 0x0000006000017945 */ /* 0x000fe80003800000 */
[----:B------:R1:W-:Y:S01]  /*6410*/  @!P5 STG.E.U8 desc[UR36][R4.64+0xe8], R11 ;  /* 0x0000e80b0400d986 */ /* 0x0003e2000c101124 */
[----:B------:R-:W-:Y:S05]  /*6420*/  @P2 BRA `(.L_x_270) ;  /* 0x00000000000c2947 */ /* 0x000fea0003800000 */
[----:B------:R-:W1:Y:S02]  /*6430*/  LDG.E.U8 R162, desc[UR36][R2.64+0xe9] ;  /* 0x0000e92402a27981 */ /* 0x000e64000c1e1100 */
[----:B-1----:R-:W-:-:S05]  /*6440*/  PRMT R11, R162, 0x8880, RZ ;  /* 0x00008880a20b7816 */ /* 0x002fca00000000ff */
[----:B------:R-:W-:-:S07]  /*6450*/  IMAD R10, R11, R152, RZ ;  /* 0x000000980b0a7224 */ /* 0x000fce00078e02ff */
.L_x_270:
[----:B------:R-:W-:Y:S05]  /*6460*/  BSYNC B1 ;  /* 0x0000000000017941 */ /* 0x000fea0003800000 */
.L_x_269:
        /* <DEDUP_REMOVED lines=11> */
.L_x_272:
[----:B------:R-:W-:Y:S05]  /*6520*/  BSYNC B1 ;  /* 0x0000000000017941 */ /* 0x000fea0003800000 */
.L_x_271:
[----:B-1----:R-:W-:Y:S01]  /*6530*/  @!P4 IMAD R11, R142, R153, R10 ;  /* 0x000000998e0bc224 */ /* 0x002fe200078e020a */
[----:B------:R-:W-:Y:S04]  /*6540*/  BSSY B1, `(.L_x_273) ;  /* 0x0000006000017945 */ /* 0x000fe80003800000 */
[----:B------:R1:W-:Y:S01]  /*6550*/  @!P4 STG.E.U8 desc[UR36][R6.64+0xe8], R11 ;  /* 0x0000e80b0600c986 */ /* 0x0003e2000c101124 */
[----:B------:R-:W-:Y:S05]  /*6560*/  @P3 BRA `(.L_x_274) ;  /* 0x00000000000c3947 */ /* 0x000fea0003800000 */
[----:B------:R-:W1:Y:S02]  /*6570*/  LDG.E.U8 R162, desc[UR36][R8.64+0xe9] ;  /* 0x0000e92408a27981 */ /* 0x000e64000c1e1100 */
[----:B-1----:R-:W-:-:S05]  /*6580*/  PRMT R11, R162, 0x8880, RZ ;  /* 0x00008880a20b7816 */ /* 0x002fca00000000ff */
[----:B------:R-:W-:-:S07]  /*6590*/  IMAD R10, R11, R152, RZ ;  /* 0x000000980b0a7224 */ /* 0x000fce00078e02ff */
.L_x_274:
[----:B------:R-:W-:Y:S05]  /*65a0*/  BSYNC B1 ;  /* 0x0000000000017941 */ /* 0x000fea0003800000 */
.L_x_273:
[----:B------:R-:W-:Y:S01]  /*65b0*/  @!P3 IMAD R143, R143, R153, R10 ;  /* 0x000000998f8fb224 */ /* 0x000fe200078e020a */
[----:B------:R-:W-:Y:S04]  /*65c0*/  BSSY B1, `(.L_x_275) ;  /* 0x0000006000017945 */ /* 0x000fe80003800000 */
[----:B------:R0:W-:Y:S01]  /*65d0*/  @!P3 STG.E.U8 desc[UR36][R6.64+0xe9], R143 ;  /* 0x0000e98f0600b986 */ /* 0x0001e2000c101124 */
[----:B------:R-:W-:Y:S05]  /*65e0*/  @P5 BRA `(.L_x_276) ;  /* 0x00000000000c5947 */ /* 0x000fea0003800000 */
[----:B------:R-:W1:Y:S02]  /*65f0*/  LDG.E.U8 R162, desc[UR36][R2.64+0xf0] ;  /* 0x0000f02402a27981 */ /* 0x000e64000c1e1100 */
[----:B-1----:R-:W-:-:S05]  /*6600*/  PRMT R11, R162, 0x8880, RZ ;  /* 0x00008880a20b7816 */ /* 0x002fca00000000ff */
[----:B------:R-:W-:-:S07]  /*6610*/  IMAD R10, R11, R152, RZ ;  /* 0x000000980b0a7224 */ /* 0x000fce00078e02ff */
.L_x_276:
[----:B------:R-:W-:Y:S05]  /*6620*/  BSYNC B1 ;  /* 0x0000000000017941 */ /* 0x000fea0003800000 */
.L_x_275:
[----:B-1----:R-:W-:Y:S01]  /*6630*/  @!P5 IMAD R11, R144, R153, R10 ;  /* 0x00000099900bd224 */ /* 0x002fe200078e020a */
[----:B------:R-:W-:Y:S04]  /*6640*/  BSSY B1, `(.L_x_277) ;  /* 0x0000006000017945 */ /* 0x000fe80003800000 */
[----:B------:R1:W-:Y:S01]  /*6650*/  @!P5 STG.E.U8 desc[UR36][R4.64+0xf0], R11 ;  /* 0x0000f00b0400d986 */ /* 0x0003e2000c101124 */
[----:B------:R-:W-:Y:S05]  /*6660*/  @P2 BRA `(.L_x_278) ;  /* 0x00000000000c2947 */ /* 0x000fea0003800000 */
[----:B------:R-:W1:Y:S02]  /*6670*/  LDG.E.U8 R162, desc[UR36][R2.64+0xf1] ;  /* 0x0000f12402a27981 */ /* 0x000e64000c1e1100 */
[----:B-1----:R-:W-:-:S05]  /*6680*/  PRMT R11, R162, 0x8880, RZ ;  /* 0x00008880a20b7816 */ /* 0x002fca00000000ff */
[----:B------:R-:W-:-:S07]  /*6690*/  IMAD R10, R11, R152, RZ ;  /* 0x000000980b0a7224 */ /* 0x000fce00078e02ff */
.L_x_278:
[----:B------:R-:W-:Y:S05]  /*66a0*/  BSYNC B1 ;  /* 0x0000000000017941 */ /* 0x000fea0003800000 */
.L_x_277:
[C---:B------:R-:W-:Y:S01]  /*66b0*/  ISETP.LT.OR P4, PT, R0.reuse, 0xf1, !P0 ;  /* 0x000000f10000780c */ /* 0x040fe20004781670 */
[----:B------:R-:W-:Y:S01]  /*66c0*/  @!P2 IMAD R145, R145, R153, R10 ;  /* 0x000000999191a224 */ /* 0x000fe200078e020a */
[----:B------:R-:W-:Y:S01]  /*66d0*/  BSSY B1, `(.L_x_279) ;  /* 0x000000a000017945 */ /* 0x000fe20003800000 */
[C---:B------:R-:W-:Y:S02]  /*66e0*/  ISETP.LT.OR P3, PT, R0.reuse, 0xf2, !P0 ;  /* 0x000000f20000780c */ /* 0x040fe40004761670 */
        /* <DEDUP_REMOVED lines=8> */
.L_x_280:
[----:B------:R-:W-:Y:S05]  /*6770*/  BSYNC B1 ;  /* 0x0000000000017941 */ /* 0x000fea0003800000 */
.L_x_279:
[----:B-1----:R-:W-:Y:S01]  /*6780*/  @!P4 IMAD R11, R146, R153, R10 ;  /* 0x00000099920bc224 */ /* 0x002fe200078e020a */
[----:B------:R-:W-:Y:S04]  /*6790*/  BSSY B1, `(.L_x_281) ;  /* 0x0000006000017945 */ /* 0x000fe80003800000 */
[----:B------:R1:W-:Y:S01]  /*67a0*/  @!P4 STG.E.U8 desc[UR36][R6.64+0xf0], R11 ;  /* 0x0000f00b0600c986 */ /* 0x0003e2000c101124 */
[----:B------:R-:W-:Y:S05]  /*67b0*/  @P3 BRA `(.L_x_282) ;  /* 0x00000000000c3947 */ /* 0x000fea0003800000 */
[----:B------:R-:W1:Y:S02]  /*67c0*/  LDG.E.U8 R162, desc[UR36][R8.64+0xf1] ;  /* 0x0000f12408a27981 */ /* 0x000e64000c1e1100 */
[----:B-1----:R-:W-:-:S05]  /*67d0*/  PRMT R11, R162, 0x8880, RZ ;  /* 0x00008880a20b7816 */ /* 0x002fca00000000ff */
[----:B------:R-:W-:-:S07]  /*67e0*/  IMAD R10, R11, R152, RZ ;  /* 0x000000980b0a7224 */ /* 0x000fce00078e02ff */
.L_x_282:
[----:B------:R-:W-:Y:S05]  /*67f0*/  BSYNC B1 ;  /* 0x0000000000017941 */ /* 0x000fea0003800000 */
.L_x_281:
[----:B------:R-:W-:Y:S01]  /*6800*/  @!P3 IMAD R147, R147, R153, R10 ;  /* 0x000000999393b224 */ /* 0x000fe200078e020a */
[----:B------:R-:W-:Y:S04]  /*6810*/  BSSY B1, `(.L_x_283) ;  /* 0x0000006000017945 */ /* 0x000fe80003800000 */
[----:B------:R0:W-:Y:S01]  /*6820*/  @!P3 STG.E.U8 desc[UR36][R6.64+0xf1], R147 ;  /* 0x0000f1930600b986 */ /* 0x0001e2000c101124 */
[----:B------:R-:W-:Y:S05]  /*6830*/  @P2 BRA `(.L_x_284) ;  /* 0x00000000000c2947 */ /* 0x000fea0003800000 */
[----:B------:R-:W1:Y:S02]  /*6840*/  LDG.E.U8 R162, desc[UR36][R2.64+0xf8] ;  /* 0x0000f82402a27981 */ /* 0x000e64000c1e1100 */
[----:B-1----:R-:W-:-:S05]  /*6850*/  PRMT R11, R162, 0x8880, RZ ;  /* 0x00008880a20b7816 */ /* 0x002fca00000000ff */
[----:B------:R-:W-:-:S07]  /*6860*/  IMAD R10, R11, R152, RZ ;  /* 0x000000980b0a7224 */ /* 0x000fce00078e02ff */
.L_x_284:
[----:B------:R-:W-:Y:S05]  /*6870*/  BSYNC B1 ;  /* 0x0000000000017941 */ /* 0x000fea0003800000 */
.L_x_283:
[----:B-1----:R-:W-:Y:S01]  /*6880*/  @!P2 IMAD R11, R148, R153, R10 ;  /* 0x00000099940ba224 */ /* 0x002fe200078e020a */
[----:B------:R-:W-:Y:S04]  /*6890*/  BSSY B1, `(.L_x_285) ;  /* 0x0000006000017945 */ /* 0x000fe80003800000 */
[----:B------:R1:W-:Y:S01]  /*68a0*/  @!P2 STG.E.U8 desc[UR36][R4.64+0xf8], R11 ;  /* 0x0000f80b0400a986 */ /* 0x0003e2000c101124 */
[----:B------:R-:W-:Y:S05]  /*68b0*/  @P1 BRA `(.L_x_286) ;  /* 0x00000000000c1947 */ /* 0x000fea0003800000 */
[----:B------:R-:W1:Y:S02]  /*68c0*/  LDG.E.U8 R162, desc[UR36][R2.64+0xf9] ;  /* 0x0000f92402a27981 */ /* 0x000e64000c1e1100 */
[----:B-1----:R-:W-:-:S05]  /*68d0*/  PRMT R11, R162, 0x8880, RZ ;  /* 0x00008880a20b7816 */ /* 0x002fca00000000ff */
[----:B------:R-:W-:-:S07]  /*68e0*/  IMAD R10, R11, R152, RZ ;  /* 0x000000980b0a7224 */ /* 0x000fce00078e02ff */
.L_x_286:
[----:B------:R-:W-:Y:S05]  /*68f0*/  BSYNC B1 ;  /* 0x0000000000017941 */ /* 0x000fea0003800000 */
.L_x_285:
[----:B------:R-:W-:Y:S01]  /*6900*/  @!P1 IMAD R149, R149, R153, R10 ;  /* 0x0000009995959224 */ /* 0x000fe200078e020a */
[----:B------:R-:W-:Y:S04]  /*6910*/  BSSY B1, `(.L_x_287) ;  /* 0x0000006000017945 */ /* 0x000fe80003800000 */
[----:B------:R0:W-:Y:S01]  /*6920*/  @!P1 STG.E.U8 desc[UR36][R4.64+0xf9], R149 ;  /* 0x0000f99504009986 */ /* 0x0001e2000c101124 */
[----:B------:R-:W-:Y:S05]  /*6930*/  @P5 BRA `(.L_x_288) ;  /* 0x00000000000c5947 */ /* 0x000fea0003800000 */
[----:B------:R-:W0:Y:S02]  /*6940*/  LDG.E.U8 R162, desc[UR36][R8.64+0xf8] ;  /* 0x0000f82408a27981 */ /* 0x000e24000c1e1100 */
[----:B0-----:R-:W-:-:S05]  /*6950*/  PRMT R3, R162, 0x8880, RZ ;  /* 0x00008880a2037816 */ /* 0x001fca00000000ff */
[----:B------:R-:W-:-:S07]  /*6960*/  IMAD R10, R3, R152, RZ ;  /* 0x00000098030a7224 */ /* 0x000fce00078e02ff */
.L_x_288:
[----:B------:R-:W-:Y:S05]  /*6970*/  BSYNC B1 ;  /* 0x0000000000017941 */ /* 0x000fea0003800000 */
.L_x_287:
[----:B0-----:R-:W-:Y:S01]  /*6980*/  @!P5 IMAD R3, R150, R153, R10 ;  /* 0x000000999603d224 */ /* 0x001fe200078e020a */
[----:B------:R-:W-:Y:S01]  /*6990*/  ISETP.LT.OR P0, PT, R0, 0xfa, !P0 ;  /* 0x000000fa0000780c */ /* 0x000fe20004701670 */
[----:B------:R-:W-:Y:S03]  /*69a0*/  BSSY B1, `(.L_x_289) ;  /* 0x0000006000017945 */ /* 0x000fe60003800000 */
[----:B------:R0:W-:Y:S09]  /*69b0*/  @!P5 STG.E.U8 desc[UR36][R6.64+0xf8], R3 ;  /* 0x0000f8030600d986 */ /* 0x0001f2000c101124 */
[----:B------:R-:W-:Y:S05]  /*69c0*/  @P0 BRA `(.L_x_290) ;  /* 0x00000000000c0947 */ /* 0x000fea0003800000 */
[----:B------:R-:W0:Y:S02]  /*69d0*/  LDG.E.U8 R162, desc[UR36][R8.64+0xf9] ;  /* 0x0000f92408a27981 */ /* 0x000e24000c1e1100 */
[----:B0-----:R-:W-:-:S05]  /*69e0*/  PRMT R3, R162, 0x8880, RZ ;  /* 0x00008880a2037816 */ /* 0x001fca00000000ff */
[----:B------:R-:W-:-:S07]  /*69f0*/  IMAD R10, R3, R152, RZ ;  /* 0x00000098030a7224 */ /* 0x000fce00078e02ff */
.L_x_290:
[----:B------:R-:W-:Y:S05]  /*6a00*/  BSYNC B1 ;  /* 0x0000000000017941 */ /* 0x000fea0003800000 */
.L_x_289:
[----:B------:R-:W-:Y:S01]  /*6a10*/  IMAD R151, R151, R153, R10 ;  /* 0x0000009997977224 */ /* 0x000fe200078e020a */
[----:B------:R-:W-:Y:S06]  /*6a20*/  @P0 BRA `(.L_x_291) ;  /* 0x0000001800100947 */ /* 0x000fec0003800000 */
[----:B------:R0:W-:Y:S01]  /*6a30*/  STG.E.U8 desc[UR36][R6.64+0xf9], R151 ;  /* 0x0000f99706007986 */ /* 0x0001e2000c101124 */
[----:B------:R-:W-:Y:S05]  /*6a40*/  BRA `(.L_x_291) ;  /* 0x0000001800087947 */ /* 0x000fea0003800000 */
.L_x_34:
[C---:B------:R-:W-:Y:S02]  /*6a50*/  ISETP.GE.AND P1, PT, R19.reuse, 0x1, PT ;  /* 0x000000011300780c */ /* 0x040fe40003f26270 */
[----:B------:R-:W-:Y:S02]  /*6a60*/  ISETP.GE.AND P0, PT, R19, 0x9, PT ;  /* 0x000000091300780c */ /* 0x000fe40003f06270 */
[C---:B------:R-:W-:Y:S02]  /*6a70*/  ISETP.LT.OR P4, PT, R0.reuse, 0x1, !P1 ;  /* 0x000000010000780c */ /* 0x040fe40004f81670 */
[C---:B------:R-:W-:Y:S02]  /*6a80*/  ISETP.LT.OR P3, PT, R0.reuse, 0x2, !P1 ;  /* 0x000000020000780c */ /* 0x040fe40004f61670 */
[C---:B------:R-:W-:Y:S02]  /*6a90*/  ISETP.LT.OR P2, PT, R0.reuse, 0x1, !P0 ;  /* 0x000000010000780c */ /* 0x040fe40004741670 */
[----:B------:R-:W-:-:S07]  /*6aa0*/  ISETP.LT.OR P5, PT, R0, 0x2, !P0 ;  /* 0x000000020000780c */ /* 0x000fce00047a1670 */
[-C--:B------:R-:W-:Y:S02]  /*6ab0*/  @!P4 IMAD R3, R24, R153.reuse, RZ ;  /* 0x000000991803c224 */ /* 0x080fe400078e02ff */
[-C--:B------:R-:W-:Y:S02]  /*6ac0*/  @!P3 IMAD R25, R25, R153.reuse, RZ ;  /* 0x000000991919b224 */ /* 0x080fe400078e02ff */
[-C--:B------:R-:W-:Y:S01]  /*6ad0*/  @!P2 IMAD R9, R26, R153.reuse, RZ ;  /* 0x000000991a09a224 */ /* 0x080fe200078e02ff */
[----:B------:R0:W-:Y:S01]  /*6ae0*/  @!P4 STG.E.U8 desc[UR36][R4.64], R3 ;  /* 0x000000030400c986 */ /* 0x0001e2000c101124 */
[C---:B------:R-:W-:Y:S01]  /*6af0*/  ISETP.LT.OR P4, PT, R0.reuse, 0x9, !P1 ;  /* 0x000000090000780c */ /* 0x040fe20004f81670 */
[----:B------:R-:W-:Y:S02]  /*6b00*/  @!P5 IMAD R27, R27, R153, RZ ;  /* 0x000000991b1bd224 */ /* 0x000fe400078e02ff */
[----:B------:R-:W-:Y:S01]  /*6b10*/  @!P3 STG.E.U8 desc[UR36][R4.64+0x1], R25 ;  /* 0x000001190400b986 */ /* 0x000fe2000c101124 */
[----:B------:R-:W-:-:S03]  /*6b20*/  ISETP.LT.OR P3, PT, R0, 0xa, !P1 ;  /* 0x0000000a0000780c */ /* 0x000fc60004f61670 */
[----:B------:R1:W-:Y:S01]  /*6b30*/  @!P2 STG.E.U8 desc[UR36][R6.64], R9 ;  /* 0x000000090600a986 */ /* 0x0003e2000c101124 */
[----:B------:R-:W-:-:S03]  /*6b40*/  ISETP.LT.OR P2, PT, R0, 0x9, !P0 ;  /* 0x000000090000780c */ /* 0x000fc60004741670 */
[----:B------:R-:W-:Y:S01]  /*6b50*/  @!P5 STG.E.U8 desc[UR36][R6.64+0x1], R27 ;  /* 0x0000011b0600d986 */ /* 0x000fe2000c101124 */
[----:B------:R-:W-:Y:S01]  /*6b60*/  ISETP.LT.OR P5, PT, R0, 0xa, !P0 ;  /* 0x0000000a0000780c */ /* 0x000fe200047a1670 */
[----:B------:R-:W-:-:S04]  /*6b70*/  @!P4 IMAD R11, R28, R153, RZ ;  /* 0x000000991c0bc224 */ /* 0x000fc800078e02ff */
[-C--:B------:R-:W-:Y:S01]  /*6b80*/  @!P3 IMAD R29, R29, R153.reuse, RZ ;  /* 0x000000991d1db224 */ /* 0x080fe200078e02ff */
[----:B------:R-:W-:Y:S01]  /*6b90*/  @!P4 STG.E.U8 desc[UR36][R4.64+0x8], R11 ;  /* 0x0000080b0400c986 */ /* 0x000fe2000c101124 */
[----:B------:R-:W-:Y:S02]  /*6ba0*/  ISETP.LT.OR P4, PT, R0, 0x11, !P1 ;  /* 0x000000110000780c */ /* 0x000fe40004f81670 */
[-C--:B0-----:R-:W-:Y:S01]  /*6bb0*/  @!P2 IMAD R3, R30, R153.reuse, RZ ;  /* 0x000000991e03a224 */ /* 0x081fe200078e02ff */
[----:B------:R-:W-:Y:S01]  /*6bc0*/  @!P3 STG.E.U8 desc[UR36][R4.64+0x9], R29 ;  /* 0x0000091d0400b986 */ /* 0x000fe2000c101124 */
[C---:B------:R-:W-:Y:S02]  /*6bd0*/  ISETP.LT.OR P3, PT, R0.reuse, 0x12, !P1 ;  /* 0x000000120000780c */ /* 0x040fe40004f61670 */
[----:B------:R-:W-:Y:S01]  /*6be0*/  @!P5 IMAD R31, R31, R153, RZ ;  /* 0x000000991f1fd224 */ /* 0x000fe200078e02ff */
[----:B------:R0:W-:Y:S01]  /*6bf0*/  @!P2 STG.E.U8 desc[UR36][R6.64+0x8], R3 ;  /* 0x000008030600a986 */ /* 0x0001e2000c101124 */
[----:B------:R-:W-:-:S03]  /*6c00*/  ISETP.LT.OR P2, PT, R0, 0x11, !P0 ;  /* 0x000000110000780c */ /* 0x000fc60004741670 */
[----:B------:R-:W-:Y:S01]  /*6c10*/  @!P5 STG.E.U8 desc[UR36][R6.64+0x9], R31 ;  /* 0x0000091f0600d986 */ /* 0x000fe2000c101124 */
[----:B------:R-:W-:Y:S01]  /*6c20*/  ISETP.LT.OR P5, PT, R0, 0x12, !P0 ;  /* 0x000000120000780c */ /* 0x000fe200047a1670 */
[----:B-1----:R-:W-:-:S04]  /*6c30*/  @!P4 IMAD R9, R32, R153, RZ ;  /* 0x000000992009c224 */ /* 0x002fc800078e02ff */
        /* <DEDUP_REMOVED lines=301> */
[----:B------:R1:W-:Y:S01]  /*7f10*/  @!P4 STG.E.U8 desc[UR36][R4.64+0xd8], R11 ;  /* 0x0000d80b0400c986 */ /* 0x0003e2000c101124 */
        /* <DEDUP_REMOVED lines=13> */
[-C--:B-1----:R-:W-:Y:S01]  /*7ff0*/  @!P2 IMAD R11, R138, R153.reuse, RZ ;  /* 0x000000998a0ba224 */ /* 0x082fe200078e02ff */
[----:B------:R-:W-:Y:S01]  /*8000*/  @!P3 STG.E.U8 desc[UR36][R4.64+0xe1], R137 ;  /* 0x0000e1890400b986 */ /* 0x000fe2000c101124 */
[C---:B------:R-:W-:Y:S02]  /*8010*/  ISETP.LT.OR P3, PT, R0.reuse, 0xea, !P1 ;  /* 0x000000ea0000780c */ /* 0x040fe40004f61670 */
[----:B------:R-:W-:Y:S01]  /*8020*/  @!P5 IMAD R139, R139, R153, RZ ;  /* 0x000000998b8bd224 */ /* 0x000fe200078e02ff */
[----:B------:R1:W-:Y:S01]  /*8030*/  @!P2 STG.E.U8 desc[UR36][R6.64+0xe0], R11 ;  /* 0x0000e00b0600a986 */ /* 0x0003e2000c101124 */
[----:B------:R-:W-:-:S03]  /*8040*/  ISETP.LT.OR P2, PT, R0, 0xe9, !P0 ;  /* 0x000000e90000780c */ /* 0x000fc60004741670 */
[----:B------:R-:W-:Y:S01]  /*8050*/  @!P5 STG.E.U8 desc[UR36][R6.64+0xe1], R139 ;  /* 0x0000e18b0600d986 */ /* 0x000fe2000c101124 */
[----:B------:R-:W-:Y:S01]  /*8060*/  ISETP.LT.OR P5, PT, R0, 0xea, !P0 ;  /* 0x000000ea0000780c */ /* 0x000fe200047a1670 */
[----:B0-----:R-:W-:-:S04]  /*8070*/  @!P4 IMAD R3, R140, R153, RZ ;  /* 0x000000998c03c224 */ /* 0x001fc800078e02ff */
[-C--:B------:R-:W-:Y:S01]  /*8080*/  @!P3 IMAD R141, R141, R153.reuse, RZ ;  /* 0x000000998d8db224 */ /* 0x080fe200078e02ff */
[----:B------:R0:W-:Y:S01]  /*8090*/  @!P4 STG.E.U8 desc[UR36][R4.64+0xe8], R3 ;  /* 0x0000e8030400c986 */ /* 0x0001e2000c101124 */
[----:B------:R-:W-:Y:S02]  /*80a0*/  ISETP.LT.OR P4, PT, R0, 0xf2, !P1 ;  /* 0x000000f20000780c */ /* 0x000fe40004f81670 */
[-C--:B--2---:R-:W-:Y:S01]  /*80b0*/  @!P2 IMAD R9, R142, R153.reuse, RZ ;  /* 0x000000998e09a224 */ /* 0x084fe200078e02ff */
[----:B------:R-:W-:Y:S01]  /*80c0*/  @!P3 STG.E.U8 desc[UR36][R4.64+0xe9], R141 ;  /* 0x0000e98d0400b986 */ /* 0x000fe2000c101124 */
[C---:B------:R-:W-:Y:S02]  /*80d0*/  ISETP.LT.OR P3, PT, R0.reuse, 0xf1, !P1 ;  /* 0x000000f10000780c */ /* 0x040fe40004f61670 */
[----:B------:R-:W-:Y:S01]  /*80e0*/  @!P5 IMAD R143, R143, R153, RZ ;  /* 0x000000998f8fd224 */ /* 0x000fe200078e02ff */
[----:B------:R-:W-:Y:S01]  /*80f0*/  @!P2 STG.E.U8 desc[UR36][R6.64+0xe8], R9 ;  /* 0x0000e8090600a986 */ /* 0x000fe2000c101124 */
[----:B------:R-:W-:-:S03]  /*8100*/  ISETP.LT.OR P2, PT, R0, 0xf1, !P0 ;  /* 0x000000f10000780c */ /* 0x000fc60004741670 */
[----:B------:R-:W-:Y:S01]  /*8110*/  @!P5 STG.E.U8 desc[UR36][R6.64+0xe9], R143 ;  /* 0x0000e98f0600d986 */ /* 0x000fe2000c101124 */
[----:B------:R-:W-:Y:S01]  /*8120*/  ISETP.LT.OR P5, PT, R0, 0xf9, !P0 ;  /* 0x000000f90000780c */ /* 0x000fe200047a1670 */
[----:B------:R-:W-:-:S04]  /*8130*/  @!P4 IMAD R145, R145, R153, RZ ;  /* 0x000000999191c224 */ /* 0x000fc800078e02ff */
[-C--:B-1----:R-:W-:Y:S01]  /*8140*/  @!P3 IMAD R11, R144, R153.reuse, RZ ;  /* 0x00000099900bb224 */ /* 0x082fe200078e02ff */
[----:B------:R-:W-:Y:S01]  /*8150*/  @!P4 STG.E.U8 desc[UR36][R4.64+0xf1], R145 ;  /* 0x0000f1910400c986 */ /* 0x000fe2000c101124 */
[C---:B------:R-:W-:Y:S02]  /*8160*/  ISETP.LT.OR P4, PT, R0.reuse, 0xf2, !P0 ;  /* 0x000000f20000780c */ /* 0x040fe40004781670 */
[C---:B------:R-:W-:Y:S01]  /*8170*/  ISETP.LT.OR P0, PT, R0.reuse, 0xfa, !P0 ;  /* 0x000000fa0000780c */ /* 0x040fe20004701670 */
[----:B------:R1:W-:Y:S01]  /*8180*/  @!P3 STG.E.U8 desc[UR36][R4.64+0xf0], R11 ;  /* 0x0000f00b0400b986 */ /* 0x0003e2000c101124 */
[----:B------:R-:W-:Y:S01]  /*8190*/  ISETP.LT.OR P3, PT, R0, 0xf9, !P1 ;  /* 0x000000f90000780c */ /* 0x000fe20004f61670 */
[----:B0-----:R-:W-:Y:S01]  /*81a0*/  @!P2 IMAD R3, R146, R153, RZ ;  /* 0x000000999203a224 */ /* 0x001fe200078e02ff */
[----:B------:R-:W-:-:S04]  /*81b0*/  ISETP.LT.OR P1, PT, R0, 0xfa, !P1 ;  /* 0x000000fa0000780c */ /* 0x000fc80004f21670 */
[----:B------:R0:W-:Y:S03]  /*81c0*/  @!P2 STG.E.U8 desc[UR36][R6.64+0xf0], R3 ;  /* 0x0000f0030600a986 */ /* 0x0001e6000c101124 */
[-C--:B------:R-:W-:Y:S02]  /*81d0*/  @!P4 IMAD R147, R147, R153.reuse, RZ ;  /* 0x000000999393c224 */ /* 0x080fe400078e02ff */
[-C--:B-1----:R-:W-:Y:S02]  /*81e0*/  @!P5 IMAD R11, R150, R153.reuse, RZ ;  /* 0x00000099960bd224 */ /* 0x082fe400078e02ff */
[-C--:B------:R-:W-:Y:S01]  /*81f0*/  @!P3 IMAD R9, R148, R153.reuse, RZ ;  /* 0x000000999409b224 */ /* 0x080fe200078e02ff */
[----:B------:R0:W-:Y:S01]  /*8200*/  @!P4 STG.E.U8 desc[UR36][R6.64+0xf1], R147 ;  /* 0x0000f1930600c986 */ /* 0x0001e2000c101124 */
[-C--:B------:R-:W-:Y:S02]  /*8210*/  @!P1 IMAD R149, R149, R153.reuse, RZ ;  /* 0x0000009995959224 */ /* 0x080fe400078e02ff */
[----:B------:R-:W-:Y:S01]  /*8220*/  @!P0 IMAD R151, R151, R153, RZ ;  /* 0x0000009997978224 */ /* 0x000fe200078e02ff */
[----:B------:R0:W-:Y:S04]  /*8230*/  @!P3 STG.E.U8 desc[UR36][R4.64+0xf8], R9 ;  /* 0x0000f8090400b986 */ /* 0x0001e8000c101124 */
[----:B------:R0:W-:Y:S04]  /*8240*/  @!P1 STG.E.U8 desc[UR36][R4.64+0xf9], R149 ;  /* 0x0000f99504009986 */ /* 0x0001e8000c101124 */
[----:B------:R0:W-:Y:S04]  /*8250*/  @!P5 STG.E.U8 desc[UR36][R6.64+0xf8], R11 ;  /* 0x0000f80b0600d986 */ /* 0x0001e8000c101124 */
[----:B------:R0:W-:Y:S02]  /*8260*/  @!P0 STG.E.U8 desc[UR36][R6.64+0xf9], R151 ;  /* 0x0000f99706008986 */ /* 0x0001e4000c101124 */
.L_x_291:
[----:B------:R-:W-:Y:S05]  /*8270*/  BSYNC B0 ;  /* 0x0000000000007941 */ /* 0x000fea0003800000 */
.L_x_33:
[----:B0-----:R-:W2:Y:S01]  /*8280*/  LDL.64 R2, [R1] ;  /* 0x0000000001027983 */ /* 0x001ea20000100a00 */
[----:B------:R-:W-:Y:S01]  /*8290*/  ULDC.64 UR4, c[0x0][0x650] ;  /* 0x0001940000047ab9 */ /* 0x000fe20000000a00 */
[----:B------:R0:W-:Y:S01]  /*82a0*/  SYNCS.ARRIVE.TRANS64.A1T0 RZ, [R160+UR45], RZ ;  /* 0x000000ffa0ff79a7 */ /* 0x0001e2000810002d */
[----:B------:R-:W-:Y:S01]  /*82b0*/  PRMT R0, RZ, 0x7610, R0 ;  /* 0x00007610ff007816 */ /* 0x000fe20000000000 */
[----:B------:R-:W-:Y:S02]  /*82c0*/  IMAD.MOV.U32 R19, RZ, RZ, -0x1 ;  /* 0xffffffffff137424 */ /* 0x000fe400078e00ff */
[----:B------:R-:W-:Y:S01]  /*82d0*/  IMAD.MOV.U32 R22, RZ, RZ, -0x1 ;  /* 0xffffffffff167424 */ /* 0x000fe200078e00ff */
[----:B--2---:R-:W-:-:S04]  /*82e0*/  LEA R18, P0, R2, R18, 0x1 ;  /* 0x0000001202127211 */ /* 0x004fc800078008ff */
[----:B------:R-:W-:Y:S01]  /*82f0*/  LEA.HI.X R17, R2, R17, R23, 0x1, P0 ;  /* 0x0000001102117211 */ /* 0x000fe200000f0c17 */
[----:B------:R-:W-:Y:S01]  /*8300*/  IMAD.MOV.U32 R2, RZ, RZ, -0x1 ;  /* 0xffffffffff027424 */ /* 0x000fe200078e00ff */
[----:B------:R-:W-:-:S04]  /*8310*/  ISETP.GE.U32.AND P0, PT, R18, UR4, PT ;  /* 0x0000000412007c0c */ /* 0x000fc8000bf06070 */
[----:B------:R-:W-:-:S13]  /*8320*/  ISETP.GE.U32.AND.EX P0, PT, R17, UR5, PT, P0 ;  /* 0x0000000511007c0c */ /* 0x000fda000bf06100 */
[----:B0-----:R-:W-:Y:S05]  /*8330*/  @P0 BRA `(.L_x_292) ;  /* 0x0000000400700947 */ /* 0x001fea0003800000 */
[----:B------:R-:W0:Y:S01]  /*8340*/  S2R R10, SR_CTAID.X ;  /* 0x00000000000a7919 */ /* 0x000e220000002500 */
[----:B------:R-:W2:Y:S01]  /*8350*/  LDC.64 R8, c[0x0][0x628] ;  /* 0x00018a00ff087b82 */ /* 0x000ea20000000a00 */
[----:B------:R-:W-:Y:S01]  /*8360*/  ULDC UR4, c[0x0][0x150] ;  /* 0x0000540000047ab9 */ /* 0x000fe20000000800 */
[----:B---3--:R-:W-:Y:S01]  /*8370*/  IMAD.MOV.U32 R6, RZ, RZ, R18 ;  /* 0x000000ffff067224 */ /* 0x008fe200078e0012 */
[----:B------:R-:W3:Y:S01]  /*8380*/  S2R R20, SR_CTAID.Y ;  /* 0x0000000000147919 */ /* 0x000ee20000002600 */
[----:B------:R-:W-:-:S04]  /*8390*/  IMAD.MOV.U32 R7, RZ, RZ, R17 ;  /* 0x000000ffff077224 */ /* 0x000fc800078e0011 */
[----:B------:R-:W1:Y:S08]  /*83a0*/  LDC R15, c[0x0][0x144] ;  /* 0x00005100ff0f7b82 */ /* 0x000e700000000800 */
[----:B------:R-:W1:Y:S08]  /*83b0*/  LDC R0, c[0x0][0x630] ;  /* 0x00018c00ff007b82 */ /* 0x000e700000000800 */
[----:B------:R-:W1:Y:S01]  /*83c0*/  LDC.64 R12, c[0x0][0x620] ;  /* 0x00018800ff0c7b82 */ /* 0x000e620000000a00 */
[----:B--2---:R-:W-:-:S04]  /*83d0*/  ISETP.NE.U32.AND P0, PT, R8, RZ, PT ;  /* 0x000000ff0800720c */ /* 0x004fc80003f05070 */
[----:B------:R-:W-:Y:S02]  /*83e0*/  ISETP.NE.AND.EX P0, PT, R9, RZ, PT, P0 ;  /* 0x000000ff0900720c */ /* 0x000fe40003f05300 */
[----:B0-----:R-:W-:-:S05]  /*83f0*/  I2FP.F32.U32 R2, R10 ;  /* 0x0000000a00027245 */ /* 0x001fca0000201000 */
[----:B------:R-:W-:-:S04]  /*8400*/  FMUL R2, R2, UR4 ;  /* 0x0000000402027c20 */ /* 0x000fc80008400000 */
[----:B------:R0:W2:Y:S02]  /*8410*/  F2I.U32.TRUNC.NTZ R14, R2 ;  /* 0x00000002000e7305 */ /* 0x0000a4000020f000 */
[----:B---3--:R-:W-:Y:S05]  /*8420*/  @!P0 BRA `(.L_x_293) ;  /* 0x0000000000288947 */ /* 0x008fea0003800000 */
[----:B------:R-:W3:Y:S02]  /*8430*/  LDC R3, c[0x0][0x634] ;  /* 0x00018d00ff037b82 */ /* 0x000ee40000000800 */
[----:B---3--:R-:W-:-:S05]  /*8440*/  IADD3 R7, P0, R18, R3, RZ ;  /* 0x0000000312077210 */ /* 0x008fca0007f1e0ff */
[----:B-1----:R-:W-:-:S04]  /*8450*/  IMAD.X R11, RZ, RZ, R17, P0 ;  /* 0x000000ffff0b7224 */ /* 0x002fc800000e0611 */
[----:B0-----:R-:W-:-:S04]  /*8460*/  IMAD.WIDE.U32 R2, R11, R8, RZ ;  /* 0x000000080b027225 */ /* 0x001fc800078e00ff */
[----:B----4-:R-:W-:-:S04]  /*8470*/  IMAD.WIDE.U32 R4, P0, R7, R9, R2 ;  /* 0x0000000907047225 */ /* 0x010fc80007800002 */
[----:B------:R-:W-:-:S04]  /*8480*/  IMAD.WIDE.U32 R2, R7, R8, RZ ;  /* 0x0000000807027225 */ /* 0x000fc800078e00ff */
[----:B------:R-:W-:Y:S01]  /*8490*/  IMAD.X R7, RZ, RZ, RZ, P0 ;  /* 0x000000ffff077224 */ /* 0x000fe200000e06ff */
[----:B------:R-:W-:Y:S01]  /*84a0*/  IADD3 RZ, P0, R3, R4, RZ ;  /* 0x0000000403ff7210 */ /* 0x000fe20007f1e0ff */
[----:B------:R-:W-:-:S04]  /*84b0*/  IMAD.MOV.U32 R6, RZ, RZ, R5 ;  /* 0x000000ffff067224 */ /* 0x000fc800078e0005 */
[----:B------:R-:W-:-:S08]  /*84c0*/  IMAD.WIDE.U32.X R6, R11, R9, R6, P0 ;  /* 0x000000090b067225 */ /* 0x000fd000000e0406 */
.L_x_293:
[----:B------:R-:W3:Y:S01]  /*84d0*/  LDC.64 R26, c[0x0][0x640] ;  /* 0x00019000ff1a7b82 */ /* 0x000ee20000000a00 */
[-C--:B-1----:R-:W-:Y:S01]  /*84e0*/  SHF.R.U64 R11, R6, R0.reuse, R7 ;  /* 0x00000000060b7219 */ /* 0x082fe20000001207 */
[----:B------:R-:W-:Y:S01]  /*84f0*/  IMAD.MOV.U32 R19, RZ, RZ, R17 ;  /* 0x000000ffff137224 */ /* 0x000fe200078e0011 */
[----:B------:R-:W-:Y:S01]  /*8500*/  SHF.R.U32.HI R0, RZ, R0, R7 ;  /* 0x00000000ff007219 */ /* 0x000fe20000011607 */
[----:B--2---:R-:W-:Y:S01]  /*8510*/  IMAD.MOV R14, RZ, RZ, -R14 ;  /* 0x000000ffff0e7224 */ /* 0x004fe200078e0a0e */
[----:B----4-:R-:W-:Y:S01]  /*8520*/  IADD3 R5, P0, RZ, -R11, RZ ;  /* 0x8000000bff057210 */ /* 0x010fe20007f1e0ff */
[----:B------:R-:W-:Y:S01]  /*8530*/  ULDC UR4, c[0x0][0x154] ;  /* 0x0000550000047ab9 */ /* 0x000fe20000000800 */
[----:B------:R-:W-:Y:S01]  /*8540*/  IMAD.MOV.U32 R7, RZ, RZ, 0x1 ;  /* 0x00000001ff077424 */ /* 0x000fe200078e00ff */
[----:B------:R-:W1:Y:S01]  /*8550*/  LDC R4, c[0x0][0x618] ;  /* 0x00018600ff047b82 */ /* 0x000e620000000800 */
[----:B------:R-:W-:Y:S02]  /*8560*/  IMAD R22, R15, R14, R10 ;  /* 0x0000000e0f167224 */ /* 0x000fe400078e020a */
[----:B------:R-:W-:-:S04]  /*8570*/  IMAD.X R3, RZ, RZ, ~R0, P0 ;  /* 0x000000ffff037224 */ /* 0x000fc800000e0e00 */
[-C--:B------:R-:W-:Y:S01]  /*8580*/  IMAD R0, R3, R12.reuse, RZ ;  /* 0x0000000c03007224 */ /* 0x080fe200078e02ff */
[----:B------:R-:W2:Y:S01]  /*8590*/  LDC R6, c[0x0][0x608] ;  /* 0x00018200ff067b82 */ /* 0x000ea20000000800 */
[----:B0-----:R-:W-:-:S04]  /*85a0*/  IMAD.WIDE.U32 R2, R5, R12, R18 ;  /* 0x0000000c05027225 */ /* 0x001fc800078e0012 */
[----:B------:R-:W-:Y:S01]  /*85b0*/  IMAD R5, R5, R13, R0 ;  /* 0x0000000d05057224 */ /* 0x000fe200078e0200 */
[----:B------:R-:W-:Y:S02]  /*85c0*/  I2FP.F32.U32 R0, R20 ;  /* 0x0000001400007245 */ /* 0x000fe40000201000 */
[----:B------:R-:W0:Y:S01]  /*85d0*/  LDC R24, c[0x0][0x658] ;  /* 0x00019600ff187b82 */ /* 0x000e220000000800 */
[----:B------:R-:W-:Y:S01]  /*85e0*/  IMAD.IADD R3, R3, 0x1, R5 ;  /* 0x0000000103037824 */ /* 0x000fe200078e0205 */
[----:B---3--:R-:W-:Y:S01]  /*85f0*/  ISETP.NE.U32.AND P0, PT, R26, RZ, PT ;  /* 0x000000ff1a00720c */ /* 0x008fe20003f05070 */
[----:B------:R-:W-:Y:S01]  /*8600*/  FMUL R0, R0, UR4 ;  /* 0x0000000400007c20 */ /* 0x000fe20008400000 */
[----:B------:R-:W-:Y:S02]  /*8610*/  IMAD.MOV.U32 R5, RZ, RZ, -0x1 ;  /* 0xffffffffff057424 */ /* 0x000fe400078e00ff */
[----:B------:R-:W-:Y:S01]  /*8620*/  ISETP.NE.AND.EX P0, PT, R27, RZ, PT, P0 ;  /* 0x000000ff1b00720c */ /* 0x000fe20003f05300 */
[----:B------:R3:W4:Y:S01]  /*8630*/  F2I.U32.TRUNC.NTZ R12, R0 ;  /* 0x00000000000c7305 */ /* 0x000722000020f000 */
[----:B------:R-:W3:Y:S01]  /*8640*/  LDC R15, c[0x0][0x148] ;  /* 0x00005200ff0f7b82 */ /* 0x000ee20000000800 */
[----:B-1----:R-:W-:-:S02]  /*8650*/  SHF.R.U64 R10, R2, R4, R3 ;  /* 0x00000004020a7219 */ /* 0x002fc40000001203 */
[----:B------:R-:W-:-:S05]  /*8660*/  SHF.R.U32.HI R3, RZ, R4, R3 ;  /* 0x00000004ff037219 */ /* 0x000fca0000011603 */
[----:B------:R-:W1:Y:S01]  /*8670*/  LDC R14, c[0x0][0x600] ;  /* 0x00018000ff0e7b82 */ /* 0x000e620000000800 */
[-CC-:B--2---:R-:W-:Y:S02]  /*8680*/  SHF.R.U64 R8, R10, R6.reuse, R3.reuse ;  /* 0x000000060a087219 */ /* 0x184fe40000001203 */
[----:B------:R-:W-:-:S05]  /*8690*/  SHF.R.U32.HI R3, RZ, R6, R3 ;  /* 0x00000006ff037219 */ /* 0x000fca0000011603 */
[----:B------:R-:W2:Y:S01]  /*86a0*/  LDC R21, c[0x0][0x648] ;  /* 0x00019200ff157b82 */ /* 0x000ea20000000800 */
[-CC-:B0-----:R-:W-:Y:S02]  /*86b0*/  SHF.R.U64 R13, R8, R24.reuse, R3.reuse ;  /* 0x00000018080d7219 */ /* 0x181fe40000001203 */
[-C--:B------:R-:W-:Y:S02]  /*86c0*/  SHF.L.U32 R5, R5, R24.reuse, RZ ;  /* 0x0000001805057219 */ /* 0x080fe400000006ff */
[-C--:B------:R-:W-:Y:S01]  /*86d0*/  SHF.R.U32.HI R3, RZ, R24.reuse, R3 ;  /* 0x00000018ff037219 */ /* 0x080fe20000011603 */
[----:B------:R-:W-:Y:S01]  /*86e0*/  IMAD.MOV.U32 R2, RZ, RZ, R13 ;  /* 0x000000ffff027224 */ /* 0x000fe200078e000d */
[----:B------:R-:W-:Y:S01]  /*86f0*/  SHF.L.U32 R24, R7, R24, RZ ;  /* 0x0000001807187219 */ /* 0x000fe200000006ff */
[----:B------:R-:W0:Y:S01]  /*8700*/  LDC R25, c[0x0][0x638] ;  /* 0x00018e00ff197b82 */ /* 0x000e220000000800 */
[----:B------:R-:W-:-:S07]  /*8710*/  LOP3.LUT R19, RZ, R5, RZ, 0x33, !PT ;  /* 0x00000005ff137212 */ /* 0x000fce00078e33ff */
[----:B------:R-:W0:Y:S01]  /*8720*/  LDC R28, c[0x0][0x610] ;  /* 0x00018400ff1c7b82 */ /* 0x000e220000000800 */
[----:B----4-:R-:W-:Y:S05]  /*8730*/  @!P0 BRA `(.L_x_294) ;  /* 0x0000000000288947 */ /* 0x010fea0003800000 */
[----:B---3--:R-:W3:Y:S02]  /*8740*/  LDC R0, c[0x0][0x64c] ;  /* 0x00019300ff007b82 */ /* 0x008ee40000000800 */
[----:B---3--:R-:W-:-:S05]  /*8750*/  IADD3 R7, P0, R13, R0, RZ ;  /* 0x000000000d077210 */ /* 0x008fca0007f1e0ff */
        /* <DEDUP_REMOVED lines=8> */
.L_x_294:
[----:B------:R-:W4:Y:S01]  /*87e0*/  LDC R4, c[0x0][0x65c] ;  /* 0x00019700ff047b82 */ /* 0x000f220000000800 */
[----:B--23--:R-:W-:Y:S01]  /*87f0*/  SHF.R.U64 R0, R2, R21, R3 ;  /* 0x0000001502007219 */ /* 0x00cfe20000001203 */
[----:B-1----:R-:W-:Y:S01]  /*8800*/  VIADD R3, R14, 0xffffffff ;  /* 0xffffffff0e037836 */ /* 0x002fe20000000000 */
[----:B------:R-:W-:Y:S01]  /*8810*/  LOP3.LUT R19, R8, R19, RZ, 0xc0, !PT ;  /* 0x0000001308137212 */ /* 0x000fe200078ec0ff */
[----:B------:R-:W-:Y:S02]  /*8820*/  IMAD.MOV R12, RZ, RZ, -R12 ;  /* 0x000000ffff0c7224 */ /* 0x000fe400078e0a0c */
[----:B------:R-:W-:Y:S01]  /*8830*/  IMAD.MOV R2, RZ, RZ, -R0 ;  /* 0x000000ffff027224 */ /* 0x000fe200078e0a00 */
[----:B------:R-:W-:Y:S01]  /*8840*/  LOP3.LUT R3, R10, R3, RZ, 0xc0, !PT ;  /* 0x000000030a037212 */ /* 0x000fe200078ec0ff */
[----:B------:R-:W-:Y:S02]  /*8850*/  IMAD R19, R24, R0, R19 ;  /* 0x0000000018137224 */ /* 0x000fe400078e0213 */
[----:B0-----:R-:W-:-:S04]  /*8860*/  IMAD R0, R2, R25, R13 ;  /* 0x0000001902007224 */ /* 0x001fc800078e020d */
[----:B------:R-:W-:Y:S01]  /*8870*/  IMAD R2, R0, R14, R3 ;  /* 0x0000000e00027224 */ /* 0x000fe200078e0203 */
[----:B----4-:R-:W-:Y:S01]  /*8880*/  ISETP.NE.AND P0, PT, R4, 0x1, PT ;  /* 0x000000010400780c */ /* 0x010fe20003f05270 */
[----:B------:R-:W-:-:S05]  /*8890*/  IMAD.MOV.U32 R4, RZ, RZ, 0x1 ;  /* 0x00000001ff047424 */ /* 0x000fca00078e00ff */
[----:B------:R-:W-:-:S07]  /*88a0*/  PRMT R0, R4, 0x7610, R0 ;  /* 0x0000761004007816 */ /* 0x000fce0000000000 */
[----:B------:R-:W-:-:S04]  /*88b0*/  @P0 IMAD R22, R15, R12, R20 ;  /* 0x0000000c0f160224 */ /* 0x000fc800078e0214 */
[----:B------:R-:W-:-:S05]  /*88c0*/  IMAD R19, R19, R28, R22 ;  /* 0x0000001c13137224 */ /* 0x000fca00078e0216 */
[----:B------:R-:W-:Y:S02]  /*88d0*/  SEL R22, R2, R19, !P0 ;  /* 0x0000001302167207 */ /* 0x000fe40004000000 */
[----:B------:R-:W-:Y:S01]  /*88e0*/  SEL R19, R19, R2, !P0 ;  /* 0x0000000213137207 */ /* 0x000fe20004000000 */
[----:B------:R-:W-:-:S07]  /*88f0*/  IMAD.MOV.U32 R2, RZ, RZ, R11 ;  /* 0x000000ffff027224 */ /* 0x000fce00078e000b */
.L_x_292:
[----:B------:R-:W-:Y:S02]  /*8900*/  LOP3.LUT P0, RZ, R0, 0xff, RZ, 0xc0, !PT ;  /* 0x000000ff00ff7812 */ /* 0x000fe4000780c0ff */
[----:B------:R-:W-:-:S11]  /*8910*/  LOP3.LUT R163, R163, 0x1, RZ, 0x3c, !PT ;  /* 0x00000001a3a37812 */ /* 0x000fd600078e3cff */
[----:B------:R-:W-:Y:S05]  /*8920*/  @P0 BRA `(.L_x_295) ;  /* 0xffffff8c00580947 */ /* 0x000fea000383ffff */
[----:B------:R-:W-:Y:S05]  /*8930*/  EXIT ;  /* 0x000000000000794d */ /* 0x000fea0003800000 */
.L_x_14:
[----:B------:R-:W-:-:S08]  /*8940*/  ISETP.NE.AND P0, PT, R0, RZ, PT ;  /* 0x000000ff0000720c */ /* 0x000fd00003f05270 */
[----:B0-----:R-:W0:-:S00]  /*8950*/  USETMAXREG.DEALLOC.CTAPOOL 0x28 ;  /* 0x00000028000079c8 */ /* 0x001e0000080e0500 */
[----:B------:R-:W-:Y:S05]  /*8960*/  @P0 EXIT ;  /* 0x000000000000094d */ /* 0x000fea0003800000 */
[----:B0-----:R-:W-:Y:S01]  /*8970*/  LOP3.LUT P0, RZ, R8, 0xff, RZ, 0xc0, !PT ;  /* 0x000000ff08ff7812 */ /* 0x001fe2000780c0ff */
[----:B------:R-:W-:Y:S02]  /*8980*/  IMAD.MOV.U32 R0, RZ, RZ, 0x1 ;  /* 0x00000001ff007424 */ /* 0x000fe400078e00ff */
[----:B------:R-:W-:-:S10]  /*8990*/  IMAD.MOV.U32 R7, RZ, RZ, RZ ;  /* 0x000000ffff077224 */ /* 0x000fd400078e00ff */
[----:B------:R-:W-:Y:S05]  /*89a0*/  @!P0 BRA `(.L_x_296) ;  /* 0x0000000c001c8947 */ /* 0x000fea0003800000 */
[----:B------:R-:W-:Y:S01]  /*89b0*/  LOP3.LUT P0, RZ, R4, 0x1f, RZ, 0xc0, !PT ;  /* 0x0000001f04ff7812 */ /* 0x000fe2000780c0ff */
[----:B------:R-:W-:Y:S01]  /*89c0*/  ULDC UR5, c[0x0][0x658] ;  /* 0x0001960000057ab9 */ /* 0x000fe20000000800 */
[----:B------:R-:W-:Y:S01]  /*89d0*/  UMOV UR6, 0xffffffff ;  /* 0xffffffff00067882 */ /* 0x000fe20000000000 */
[----:B------:R-:W-:Y:S01]  /*89e0*/  BSSY B0, `(.L_x_296) ;  /* 0x00000c3000007945 */ /* 0x000fe20003800000 */
[----:B------:R-:W-:Y:S01]  /*89f0*/  USHF.L.U32 UR6, UR6, UR5, URZ ;  /* 0x0000000506067299 */ /* 0x000fe2000800063f */
[C---:B------:R-:W-:Y:S01]  /*8a00*/  ISETP.NE.AND P2, PT, R3.reuse, RZ, PT ;  /* 0x000000ff0300720c */ /* 0x040fe20003f45270 */
[----:B------:R-:W-:Y:S01]  /*8a10*/  IMAD.MOV.U32 R8, RZ, RZ, 0x1 ;  /* 0x00000001ff087424 */ /* 0x000fe200078e00ff */
[----:B------:R-:W-:Y:S01]  /*8a20*/  ISETP.NE.OR P0, PT, R3, RZ, !P0 ;  /* 0x000000ff0300720c */ /* 0x000fe20004705670 */
[----:B------:R-:W-:Y:S01]  /*8a30*/  IMAD.MOV.U32 R0, RZ, RZ, 0x1 ;  /* 0x00000001ff007424 */ /* 0x000fe200078e00ff */
[----:B------:R-:W-:Y:S01]  /*8a40*/  LOP3.LUT R6, R16, 0x2, RZ, 0xfc, !PT ;  /* 0x0000000210067812 */ /* 0x000fe200078efcff */
[----:B------:R-:W-:Y:S01]  /*8a50*/  IMAD.MOV.U32 R7, RZ, RZ, RZ ;  /* 0x000000ffff077224 */ /* 0x000fe200078e00ff */
[----:B------:R-:W-:Y:S01]  /*8a60*/  ULDC UR4, c[0x0][0x600] ;  /* 0x0001800000047ab9 */ /* 0x000fe20000000800 */
[----:B------:R-:W-:Y:S01]  /*8a70*/  UMOV UR7, 0x1 ;  /* 0x0000000100077882 */ /* 0x000fe20000000000 */
[----:B------:R-:W-:-:S02]  /*8a80*/  UIADD3 UR19, UR40, 0x1, URZ ;  /* 0x0000000128137890 */ /* 0x000fc4000fffe03f */
[----:B------:R-:W-:Y:S02]  /*8a90*/  UIADD3 UR15, UR4, -0x1, URZ ;  /* 0xffffffff040f7890 */ /* 0x000fe4000fffe03f */
[----:B------:R-:W-:Y:S02]  /*8aa0*/  USHF.L.U32 UR17, UR7, UR5, URZ ;  /* 0x0000000507117299 */ /* 0x000fe4000800063f */
[----:B------:R-:W-:Y:S01]  /*8ab0*/  ULOP3.LUT UR16, URZ, UR6, URZ, 0x33, !UPT ;  /* 0x000000063f107292 */ /* 0x000fe2000f8e333f */
[----:B------:R-:W-:-:S11]  /*8ac0*/  ULDC.64 UR20, c[0x0][0x198] ;  /* 0x0000660000147ab9 */ /* 0x000fd60000000a00 */
.L_x_308:
[----:B------:R-:W-:-:S03]  /*8ad0*/  UMOV UR4, 0xffffffff ;  /* 0xffffffff00047882 */ /* 0x000fc60000000000 */
[----:B------:R-:W-:Y:S05]  /*8ae0*/  BRA.DIV UR4, `(.L_x_297) ;  /* 0x0000001a04687947 */ /* 0x000fea000b800000 */
[----:B------:R-:W-:-:S13]  /*8af0*/  ELECT P6, URZ, PT ;  /* 0x00000000003f782f */ /* 0x000fda00038c0000 */
.L_x_339:
[----:B------:R-:W0:Y:S01]  /*8b00*/  LDC R3, c[0x0][0x28c] ;  /* 0x0000a300ff037b82 */ /* 0x000e220000000800 */
[----:B------:R-:W-:Y:S01]  /*8b10*/  BSSY B1, `(.L_x_298) ;  /* 0x0000037000017945 */ /* 0x000fe20003800000 */
[----:B0-----:R-:W-:-:S13]  /*8b20*/  ISETP.LT.OR P6, PT, R3, 0x1, !P6 ;  /* 0x000000010300780c */ /* 0x001fda00077c1670 */
[----:B------:R-:W-:Y:S05]  /*8b30*/  @P6 BRA `(.L_x_299) ;  /* 0x0000000000d06947 */ /* 0x000fea0003800000 */
[----:B------:R-:W-:Y:S02]  /*8b40*/  IMAD.SHL.U32 R22, R22, 0x100, RZ ;  /* 0x0000010016167824 */ /* 0x000fe400078e00ff */
[----:B------:R-:W-:Y:S02]  /*8b50*/  IMAD.SHL.U32 R19, R19, 0x40, RZ ;  /* 0x0000004013137824 */ /* 0x000fe400078e00ff */
[----:B------:R-:W-:Y:S02]  /*8b60*/  IMAD.MOV.U32 R12, RZ, RZ, RZ ;  /* 0x000000ffff0c7224 */ /* 0x000fe400078e00ff */
[----:B------:R-:W-:Y:S02]  /*8b70*/  IMAD.U32 R13, RZ, RZ, UR19 ;  /* 0x00000013ff0d7e24 */ /* 0x000fe4000f8e00ff */
[----:B------:R-:W-:Y:S02]  /*8b80*/  IMAD.MOV.U32 R3, RZ, RZ, R0 ;  /* 0x000000ffff037224 */ /* 0x000fe400078e0000 */
[----:B------:R-:W-:-:S07]  /*8b90*/  IMAD.MOV.U32 R4, RZ, RZ, R7 ;  /* 0x000000ffff047224 */ /* 0x000fce00078e0007 */
.L_x_303:
[----:B------:R-:W0:Y:S01]  /*8ba0*/  S2R R10, SR_CgaCtaId ;  /* 0x00000000000a7919 */ /* 0x000e220000008800 */
[----:B------:R-:W-:Y:S01]  /*8bb0*/  MOV R5, 0x400 ;  /* 0x0000040000057802 */ /* 0x000fe20000000f00 */
[----:B------:R-:W1:Y:S03]  /*8bc0*/  @!P2 LDC R9, c[0x0][0x500] ;  /* 0x00014000ff09ab82 */ /* 0x000e660000000800 */
[----:B0-----:R-:W-:Y:S02]  /*8bd0*/  LEA R11, R10, R5, 0x18 ;  /* 0x000000050a0b7211 */ /* 0x001fe400078ec0ff */
[----:B------:R-:W-:-:S03]  /*8be0*/  SHF.L.U32 R5, R3, 0x1f, RZ ;  /* 0x0000001f03057819 */ /* 0x000fc600000006ff */
[----:B------:R-:W-:-:S04]  /*8bf0*/  IMAD R10, R4, 0x8, R11 ;  /* 0x00000008040a7824 */ /* 0x000fc800078e020b */
[----:B------:R-:W0:Y:S02]  /*8c00*/  SYNCS.PHASECHK.TRANS64.TRYWAIT P1, [R10+URZ+0xb0], R5 ;  /* 0x0000b0050a0075a7 */ /* 0x000e24000802017f */
[----:B01----:R-:W-:Y:S05]  /*8c10*/  @!P1 BRA `(.L_x_300) ;  /* 0x00000018003c9947 */ /* 0x003fea0003800000 */
.L_x_340:
[----:B0-----:R-:W-:Y:S01]  /*8c20*/  PRMT R5, R6, 0x9910, RZ ;  /* 0x0000991006057816 */ /* 0x001fe200000000ff */
[----:B------:R0:W-:Y:S03]  /*8c30*/  @!P2 SYNCS.ARRIVE.TRANS64 RZ, [R10+URZ], R9 ;  /* 0x000000090affa9a7 */ /* 0x0001e6000800003f */
[----:B------:R-:W-:-:S13]  /*8c40*/  ISETP.NE.AND P1, PT, R5, 0x2, PT ;  /* 0x000000020500780c */ /* 0x000fda0003f25270 */
[----:B0-----:R-:W-:Y:S05]  /*8c50*/  @P1 BRA `(.L_x_301) ;  /* 0x0000000000041947 */ /* 0x001fea0003800000 */
[----:B------:R-:W-:Y:S01]  /*8c60*/  BPT.TRAP 0x1 ;  /* 0x000000040000795c */ /* 0x000fe20000300000 */
.L_x_301:
[----:B------:R-:W-:Y:S05]  /*8c70*/  @P0 BRA `(.L_x_302) ;  /* 0x0000000000040947 */ /* 0x000fea0003800000 */
[----:B------:R-:W-:Y:S01]  /*8c80*/  BPT.TRAP 0x1 ;  /* 0x000000040000795c */ /* 0x000fe20000300000 */
.L_x_302:
[--C-:B------:R-:W-:Y:S01]  /*8c90*/  IMAD R5, R4, 0x800, R11.reuse ;  /* 0x0000080004057824 */ /* 0x100fe200078e020b */
[----:B------:R-:W-:Y:S01]  /*8ca0*/  R2UR UR9, R10 ;  /* 0x000000000a0972ca */ /* 0x000fe200000e0000 */
[C---:B------:R-:W-:Y:S01]  /*8cb0*/  IMAD R11, R4.reuse, 0x2000, R11 ;  /* 0x00002000040b7824 */ /* 0x040fe200078e020b */
[----:B------:R-:W-:Y:S01]  /*8cc0*/  UIADD3 UR4, UP0, UR20, 0xf0, URZ ;  /* 0x000000f014047890 */ /* 0x000fe2000ff1e03f */
[----:B------:R-:W-:Y:S01]  /*8cd0*/  VIADD R13, R13, 0xffffffff ;  /* 0xffffffff0d0d7836 */ /* 0x000fe20000000000 */
[----:B------:R-:W-:Y:S01]  /*8ce0*/  R2UR UR5, R5 ;  /* 0x00000000050572ca */ /* 0x000fe200000e0000 */
[----:B------:R-:W-:Y:S01]  /*8cf0*/  UIADD3 UR22, UP1, UR20, 0x1f0, URZ ;  /* 0x000001f014167890 */ /* 0x000fe2000ff3e03f */
[----:B------:R-:W-:Y:S01]  /*8d00*/  R2UR UR8, R11 ;  /* 0x000000000b0872ca */ /* 0x000fe200000e0000 */
[----:B------:R-:W-:Y:S01]  /*8d10*/  VIADD R4, R4, 0x1 ;  /* 0x0000000104047836 */ /* 0x000fe20000000000 */
[----:B------:R-:W-:Y:S01]  /*8d20*/  R2UR UR11, R19 ;  /* 0x00000000130b72ca */ /* 0x000fe200000e0000 */
[----:B------:R-:W-:Y:S01]  /*8d30*/  UIADD3.X UR23, URZ, UR21, URZ, UP1, !UPT ;  /* 0x000000153f177290 */ /* 0x000fe20008ffe43f */
[----:B------:R-:W-:Y:S01]  /*8d40*/  R2UR UR10, R12 ;  /* 0x000000000c0a72ca */ /* 0x000fe200000e0000 */
[----:B------:R-:W-:Y:S01]  /*8d50*/  UMOV UR6, 0x0 ;  /* 0x0000000000067882 */ /* 0x000fe20000000000 */
[----:B------:R-:W-:Y:S01]  /*8d60*/  R2UR UR12, R2 ;  /* 0x00000000020c72ca */ /* 0x000fe200000e0000 */
[----:B------:R-:W-:Y:S01]  /*8d70*/  UMOV UR7, 0x10000000 ;  /* 0x1000000000077882 */ /* 0x000fe20000000000 */
[----:B------:R-:W-:Y:S01]  /*8d80*/  R2UR UR18, R22 ;  /* 0x00000000161272ca */ /* 0x000fe200000e0000 */
[----:B------:R-:W-:Y:S01]  /*8d90*/  VIADD R12, R12, 0x20 ;  /* 0x000000200c0c7836 */ /* 0x000fe20000000000 */
[----:B------:R-:W-:Y:S01]  /*8da0*/  ISETP.GT.AND P3, PT, R13, 0x1, PT ;  /* 0x000000010d00780c */ /* 0x000fe20003f64270 */
[----:B------:R-:W-:Y:S01]  /*8db0*/  UIADD3 UR13, UR5, 0x280, URZ ;  /* 0x00000280050d7890 */ /* 0x000fe2000fffe03f */
[----:B------:R-:W-:Y:S01]  /*8dc0*/  ISETP.NE.AND P1, PT, R4, 0x16, PT ;  /* 0x000000160400780c */ /* 0x000fe20003f25270 */
[----:B------:R-:W-:-:S02]  /*8dd0*/  UIADD3.X UR5, URZ, UR21, URZ, UP0, !UPT ;  /* 0x000000153f057290 */ /* 0x000fc400087fe43f */
[----:B------:R-:W-:Y:S01]  /*8de0*/  UIADD3 UR14, UR8, 0xb280, URZ ;  /* 0x0000b280080e7890 */ /* 0x000fe2000fffe03f */
[----:B------:R-:W-:Y:S02]  /*8df0*/  SEL R10, RZ, 0x1, P1 ;  /* 0x00000001ff0a7807 */ /* 0x000fe40000800000 */
[----:B------:R-:W-:Y:S01]  /*8e00*/  UMOV UR8, UR13 ;  /* 0x0000000d00087c82 */ /* 0x000fe20008000000 */
[----:B------:R-:W-:Y:S02]  /*8e10*/  SEL R4, R4, RZ, P1 ;  /* 0x000000ff04047207 */ /* 0x000fe40000800000 */
[----:B------:R-:W-:Y:S01]  /*8e20*/  LOP3.LUT R3, R3, R10, RZ, 0x3c, !PT ;  /* 0x0000000a03037212 */ /* 0x000fe200078e3cff */
[----:B------:R0:W-:Y:S02]  /*8e30*/  UTMALDG.3D [UR8], [UR4], desc[UR6] ;  /* 0x00000608040075b4 */ /* 0x0001e40008011000 */
[----:B0-----:R-:W-:Y:S01]  /*8e40*/  UMOV UR8, UR14 ;  /* 0x0000000e00087c82 */ /* 0x001fe20008000000 */
[----:B------:R-:W-:-:S02]  /*8e50*/  UMOV UR11, UR18 ;  /* 0x00000012000b7c82 */ /* 0x000fc40008000000 */
[----:B------:R0:W-:Y:S02]  /*8e60*/  UTMALDG.3D [UR8], [UR22], desc[UR6] ;  /* 0x00000608160075b4 */ /* 0x0001e40008011000 */
[----:B0-----:R-:W-:Y:S05]  /*8e70*/  @P3 BRA `(.L_x_303) ;  /* 0xfffffffc00483947 */ /* 0x001fea000383ffff */
.L_x_299:
[----:B------:R-:W-:Y:S05]  /*8e80*/  BSYNC B1 ;  /* 0x0000000000017941 */ /* 0x000fea0003800000 */
.L_x_298:
[----:B------:R-:W2:Y:S01]  /*8e90*/  LDL.64 R10, [R1] ;  /* 0x00000000010a7983 */ /* 0x000ea20000100a00 */
[----:B------:R-:W-:Y:S01]  /*8ea0*/  LOP3.LUT P4, RZ, R8, 0xff, RZ, 0xc0, !PT ;  /* 0x000000ff08ff7812 */ /* 0x000fe2000788c0ff */
[----:B------:R-:W-:Y:S01]  /*8eb0*/  VIADD R4, R7, UR40 ;  /* 0x0000002807047c36 */ /* 0x000fe20008000000 */
[----:B------:R-:W-:Y:S01]  /*8ec0*/  ULDC.64 UR4, c[0x0][0x650] ;  /* 0x0001940000047ab9 */ /* 0x000fe20000000a00 */
[----:B------:R-:W-:Y:S01]  /*8ed0*/  IMAD.U32 R7, RZ, RZ, UR40 ;  /* 0x00000028ff077e24 */ /* 0x000fe2000f8e00ff */
[----:B------:R-:W-:Y:S01]  /*8ee0*/  UISETP.GE.U32.AND UP0, UPT, UR40, 0x16, UPT ;  /* 0x000000162800788c */ /* 0x000fe2000bf06070 */
[----:B------:R-:W-:Y:S01]  /*8ef0*/  BSSY B1, `(.L_x_304) ;  /* 0x000006f000017945 */ /* 0x000fe20003800000 */
[----:B------:R-:W-:Y:S01]  /*8f00*/  ISETP.GT.U32.AND P1, PT, R4, 0x15, PT ;  /* 0x000000150400780c */ /* 0x000fe20003f24070 */
[----:B------:R-:W-:Y:S01]  /*8f10*/  IMAD.MOV.U32 R19, RZ, RZ, -0x1 ;  /* 0xffffffffff137424 */ /* 0x000fe200078e00ff */
[----:B------:R-:W-:Y:S01]  /*8f20*/  PRMT R8, RZ, 0x7610, R8 ;  /* 0x00007610ff087816 */ /* 0x000fe20000000008 */
[----:B------:R-:W-:Y:S01]  /*8f30*/  IMAD.MOV.U32 R22, RZ, RZ, -0x1 ;  /* 0xffffffffff167424 */ /* 0x000fe200078e00ff */
[----:B------:R-:W-:-:S02]  /*8f40*/  ISETP.LT.U32.AND P1, PT, R7, 0x16, P1 ;  /* 0x000000160700780c */ /* 0x000fc40000f21070 */
[----:B------:R-:W-:Y:S01]  /*8f50*/  PLOP3.LUT P3, PT, PT, PT, UP0, 0x80, 0x0 ;  /* 0x000000000000781c */ /* 0x000fe20003f6f008 */
[----:B------:R-:W0:Y:S01]  /*8f60*/  @P4 S2R R3, SR_CgaCtaId ;  /* 0x0000000000034919 */ /* 0x000e220000008800 */
[----:B------:R-:W-:-:S04]  /*8f70*/  @P4 MOV R2, 0x400 ;  /* 0x0000040000024802 */ /* 0x000fc80000000f00 */
[----:B0-----:R-:W-:Y:S01]  /*8f80*/  @P4 LEA R5, R3, R2, 0x18 ;  /* 0x0000000203054211 */ /* 0x001fe200078ec0ff */
[----:B------:R-:W-:-:S03]  /*8f90*/  IMAD.WIDE.U32 R2, R4, -0x45d1745d, RZ ;  /* 0xba2e8ba304027825 */ /* 0x000fc600078e00ff */
[----:B------:R0:W-:Y:S01]  /*8fa0*/  @P4 SYNCS.ARRIVE.TRANS64.A1T0 RZ, [R5+URZ+0x198], RZ ;  /* 0x000198ff05ff49a7 */ /* 0x0001e2000810003f */
[----:B------:R-:W-:Y:S01]  /*8fb0*/  IMAD.MOV.U32 R2, RZ, RZ, -0x1 ;  /* 0xffffffffff027424 */ /* 0x000fe200078e00ff */
[----:B0-----:R-:W-:Y:S02]  /*8fc0*/  SHF.R.U32.HI R5, RZ, 0x4, R3 ;  /* 0x00000004ff057819 */ /* 0x001fe40000011603 */
[----:B------:R-:W-:-:S03]  /*8fd0*/  SEL R3, RZ, 0x1, !P1 ;  /* 0x00000001ff037807 */ /* 0x000fc60004800000 */
[----:B------:R-:W-:Y:S01]  /*8fe0*/  IMAD R7, R5, -0x16, R4 ;  /* 0xffffffea05077824 */ /* 0x000fe200078e0204 */
[----:B------:R-:W-:Y:S02]  /*8ff0*/  LOP3.LUT R0, R0, R3, RZ, 0x3c, !PT ;  /* 0x0000000300007212 */ /* 0x000fe400078e3cff */
[----:B------:R-:W-:Y:S02]  /*9000*/  PRMT R3, RZ, 0x7610, R3 ;  /* 0x00007610ff037816 */ /* 0x000fe40000000003 */
[----:B------:R-:W-:Y:S02]  /*9010*/  @P3 LOP3.LUT R0, R0, 0x1, R5, 0x78, !PT ;  /* 0x0000000100003812 */ /* 0x000fe400078e7805 */
[----:B--2---:R-:W-:-:S04]  /*9020*/  IADD3 R18, P4, R18, R10, RZ ;  /* 0x0000000a12127210 */ /* 0x004fc80007f9e0ff */
[----:B------:R-:W-:Y:S01]  /*9030*/  ISETP.GE.U32.AND P1, PT, R18, UR4, PT ;  /* 0x0000000412007c0c */ /* 0x000fe2000bf26070 */
[----:B------:R-:W-:-:S05]  /*9040*/  IMAD.X R17, R17, 0x1, R23, P4 ;  /* 0x0000000111117824 */ /* 0x000fca00020e0617 */
[----:B------:R-:W-:-:S13]  /*9050*/  ISETP.GE.U32.AND.EX P1, PT, R17, UR5, PT, P1 ;  /* 0x0000000511007c0c */ /* 0x000fda000bf26110 */
[----:B------:R-:W-:Y:S05]  /*9060*/  @P1 BRA `(.L_x_305) ;  /* 0x00000004005c1947 */ /* 0x000fea0003800000 */
[----:B------:R-:W0:Y:S01]  /*9070*/  S2R R11, SR_CTAID.X ;  /* 0x00000000000b7919 */ /* 0x000e220000002500 */
[----:B------:R-:W-:Y:S01]  /*9080*/  ULDC.64 UR4, c[0x0][0x628] ;  /* 0x00018a0000047ab9 */ /* 0x000fe20000000a00 */
[----:B------:R-:W1:Y:S01]  /*9090*/  LDC R12, c[0x0][0x144] ;  /* 0x00005100ff0c7b82 */ /* 0x000e620000000800 */
[----:B------:R-:W-:Y:S01]  /*90a0*/  ISETP.NE.U32.AND P1, PT, RZ, UR4, PT ;  /* 0x00000004ff007c0c */ /* 0x000fe2000bf25070 */
[----:B------:R-:W2:Y:S01]  /*90b0*/  S2R R9, SR_CTAID.Y ;  /* 0x0000000000097919 */ /* 0x000ea20000002600 */
[----:B------:R-:W-:Y:S01]  /*90c0*/  ULDC UR6, c[0x0][0x150] ;  /* 0x0000540000067ab9 */ /* 0x000fe20000000800 */
[----:B------:R-:W-:Y:S01]  /*90d0*/  ULDC UR7, c[0x0][0x630] ;  /* 0x00018c0000077ab9 */ /* 0x000fe20000000800 */
[----:B------:R-:W-:Y:S01]  /*90e0*/  ISETP.NE.AND.EX P1, PT, RZ, UR5, PT, P1 ;  /* 0x00000005ff007c0c */ /* 0x000fe2000bf25310 */
[----:B------:R-:W-:Y:S01]  /*90f0*/  IMAD.MOV.U32 R2, RZ, RZ, R18 ;  /* 0x000000ffff027224 */ /* 0x000fe200078e0012 */
[----:B0-----:R-:W-:-:S05]  /*9100*/  I2FP.F32.U32 R3, R11 ;  /* 0x0000000b00037245 */ /* 0x001fca0000201000 */
[----:B------:R-:W-:Y:S01]  /*9110*/  FMUL R14, R3, UR6 ;  /* 0x00000006030e7c20 */ /* 0x000fe20008400000 */
[----:B------:R-:W-:-:S05]  /*9120*/  IMAD.MOV.U32 R3, RZ, RZ, R17 ;  /* 0x000000ffff037224 */ /* 0x000fca00078e0011 */
[----:B--2---:R-:W-:Y:S05]  /*9130*/  @!P1 BRA `(.L_x_306) ;  /* 0x0000000000289947 */ /* 0x004fea0003800000 */
[----:B------:R-:W-:Y:S02]  /*9140*/  ULDC UR6, c[0x0][0x634] ;  /* 0x00018d0000067ab9 */ /* 0x000fe40000000800 */
[----:B------:R-:W-:-:S05]  /*9150*/  IADD3 R3, P1, R18, UR6, RZ ;  /* 0x0000000612037c10 */ /* 0x000fca000ff3e0ff */
[----:B------:R-:W-:-:S04]  /*9160*/  IMAD.X R13, RZ, RZ, R17, P1 ;  /* 0x000000ffff0d7224 */ /* 0x000fc800008e0611 */
[----:B------:R-:W-:-:S04]  /*9170*/  IMAD.WIDE.U32 R4, R13, UR4, RZ ;  /* 0x000000040d047c25 */ /* 0x000fc8000f8e00ff */
[----:B------:R-:W-:-:S04]  /*9180*/  IMAD.WIDE.U32 R4, P1, R3, UR5, R4 ;  /* 0x0000000503047c25 */ /* 0x000fc8000f820004 */
[----:B------:R-:W-:-:S04]  /*9190*/  IMAD.WIDE.U32 R2, R3, UR4, RZ ;  /* 0x0000000403027c25 */ /* 0x000fc8000f8e00ff */
[----:B------:R-:W-:Y:S01]  /*91a0*/  IMAD.MOV.U32 R2, RZ, RZ, R5 ;  /* 0x000000ffff027224 */ /* 0x000fe200078e0005 */
[----:B------:R-:W-:Y:S01]  /*91b0*/  IADD3 RZ, P3, R3, R4, RZ ;  /* 0x0000000403ff7210 */ /* 0x000fe20007f7e0ff */
[----:B------:R-:W-:-:S04]  /*91c0*/  IMAD.X R3, RZ, RZ, RZ, P1 ;  /* 0x000000ffff037224 */ /* 0x000fc800008e06ff */
[----:B------:R-:W-:-:S08]  /*91d0*/  IMAD.WIDE.U32.X R2, R13, UR5, R2, P3 ;  /* 0x000000050d027c25 */ /* 0x000fd000098e0402 */
.L_x_306:
[--C-:B------:R-:W-:Y:S01]  /*91e0*/  SHF.R.U64 R10, R2, UR7, R3.reuse ;  /* 0x00000007020a7c19 */ /* 0x100fe20008001203 */
[----:B------:R-:W0:Y:S01]  /*91f0*/  F2I.U32.TRUNC.NTZ R14, R14 ;  /* 0x0000000e000e7305 */ /* 0x000e22000020f000 */
[----:B------:R-:W-:Y:S01]  /*9200*/  SHF.R.U32.HI R2, RZ, UR7, R3 ;  /* 0x00000007ff027c19 */ /* 0x000fe20008011603 */
[----:B------:R-:W-:Y:S01]  /*9210*/  ULDC.64 UR4, c[0x0][0x620] ;  /* 0x0001880000047ab9 */ /* 0x000fe20000000a00 */
[----:B------:R-:W-:Y:S01]  /*9220*/  IADD3 R5, P1, RZ, -R10, RZ ;  /* 0x8000000aff057210 */ /* 0x000fe20007f3e0ff */
[----:B------:R-:W-:Y:S01]  /*9230*/  IMAD.MOV.U32 R3, RZ, RZ, R17 ;  /* 0x000000ffff037224 */ /* 0x000fe200078e0011 */
[----:B------:R-:W-:-:S03]  /*9240*/  ULDC.64 UR6, c[0x0][0x640] ;  /* 0x0001900000067ab9 */ /* 0x000fc60000000a00 */
[----:B------:R-:W-:Y:S01]  /*9250*/  IMAD.X R2, RZ, RZ, ~R2, P1 ;  /* 0x000000ffff027224 */ /* 0x000fe200008e0e02 */
[----:B------:R-:W-:-:S03]  /*9260*/  ISETP.NE.U32.AND P1, PT, RZ, UR6, PT ;  /* 0x00000006ff007c0c */ /* 0x000fc6000bf25070 */
[----:B------:R-:W-:Y:S01]  /*9270*/  IMAD R4, R2, UR4, RZ ;  /* 0x0000000402047c24 */ /* 0x000fe2000f8e02ff */
[----:B------:R-:W-:Y:S01]  /*9280*/  ISETP.NE.AND.EX P1, PT, RZ, UR7, PT, P1 ;  /* 0x00000007ff007c0c */ /* 0x000fe2000bf25310 */
[----:B------:R-:W-:-:S04]  /*9290*/  IMAD.MOV.U32 R2, RZ, RZ, R18 ;  /* 0x000000ffff027224 */ /* 0x000fc800078e0012 */
[----:B------:R-:W-:Y:S01]  /*92a0*/  IMAD.WIDE.U32 R2, R5, UR4, R2 ;  /* 0x0000000405027c25 */ /* 0x000fe2000f8e0002 */
[----:B------:R-:W-:-:S03]  /*92b0*/  ULDC UR4, c[0x0][0x618] ;  /* 0x0001860000047ab9 */ /* 0x000fc60000000800 */
[----:B------:R-:W-:Y:S01]  /*92c0*/  IMAD R5, R5, UR5, R4 ;  /* 0x0000000505057c24 */ /* 0x000fe2000f8e0204 */
[----:B------:R-:W-:Y:S01]  /*92d0*/  ULDC UR5, c[0x0][0x154] ;  /* 0x0000550000057ab9 */ /* 0x000fe20000000800 */
[----:B0-----:R-:W-:Y:S02]  /*92e0*/  IMAD.MOV R4, RZ, RZ, -R14 ;  /* 0x000000ffff047224 */ /* 0x001fe400078e0a0e */
[----:B------:R-:W0:Y:S01]  /*92f0*/  LDC R14, c[0x0][0x148] ;  /* 0x00005200ff0e7b82 */ /* 0x000e220000000800 */
[----:B------:R-:W-:Y:S02]  /*9300*/  IMAD.IADD R3, R3, 0x1, R5 ;  /* 0x0000000103037824 */ /* 0x000fe400078e0205 */
[----:B-1----:R-:W-:Y:S01]  /*9310*/  IMAD R11, R12, R4, R11 ;  /* 0x000000040c0b7224 */ /* 0x002fe200078e020b */
[----:B------:R-:W-:Y:S02]  /*9320*/  I2FP.F32.U32 R4, R9 ;  /* 0x0000000900047245 */ /* 0x000fe40000201000 */
[----:B------:R-:W-:-:S02]  /*9330*/  SHF.R.U64 R12, R2, UR4, R3 ;  /* 0x00000004020c7c19 */ /* 0x000fc40008001203 */
[----:B------:R-:W-:Y:S01]  /*9340*/  SHF.R.U32.HI R3, RZ, UR4, R3 ;  /* 0x00000004ff037c19 */ /* 0x000fe20008011603 */
[----:B------:R-:W-:Y:S01]  /*9350*/  FMUL R4, R4, UR5 ;  /* 0x0000000504047c20 */ /* 0x000fe20008400000 */
[----:B------:R-:W-:Y:S02]  /*9360*/  ULDC UR4, c[0x0][0x608] ;  /* 0x0001820000047ab9 */ /* 0x000fe40000000800 */
[--C-:B------:R-:W-:Y:S01]  /*9370*/  SHF.R.U64 R15, R12, UR4, R3.reuse ;  /* 0x000000040c0f7c19 */ /* 0x100fe20008001203 */
[----:B------:R1:W2:Y:S01]  /*9380*/  F2I.U32.TRUNC.NTZ R20, R4 ;  /* 0x0000000400147305 */ /* 0x0002a2000020f000 */
[----:B------:R-:W-:Y:S01]  /*9390*/  SHF.R.U32.HI R2, RZ, UR4, R3 ;  /* 0x00000004ff027c19 */ /* 0x000fe20008011603 */
[----:B------:R-:W-:-:S03]  /*93a0*/  ULDC UR4, c[0x0][0x658] ;  /* 0x0001960000047ab9 */ /* 0x000fc60000000800 */
[--C-:B------:R-:W-:Y:S02]  /*93b0*/  SHF.R.U64 R13, R15, UR4, R2.reuse ;  /* 0x000000040f0d7c19 */ /* 0x100fe40008001202 */
[----:B------:R-:W-:-:S03]  /*93c0*/  SHF.R.U32.HI R19, RZ, UR4, R2 ;  /* 0x00000004ff137c19 */ /* 0x000fc60008011602 */
[----:B------:R-:W-:Y:S02]  /*93d0*/  IMAD.MOV.U32 R2, RZ, RZ, R13 ;  /* 0x000000ffff027224 */ /* 0x000fe400078e000d */
[----:B------:R-:W-:Y:S01]  /*93e0*/  IMAD.MOV.U32 R3, RZ, RZ, R19 ;  /* 0x000000ffff037224 */ /* 0x000fe200078e0013 */
[----:B-1----:R-:W-:Y:S06]  /*93f0*/  @!P1 BRA `(.L_x_307) ;  /* 0x0000000000289947 */ /* 0x002fec0003800000 */
        /* <DEDUP_REMOVED lines=10> */
.L_x_307:
[----:B------:R-:W1:Y:S01]  /*94a0*/  LDC R4, c[0x0][0x65c] ;  /* 0x00019700ff047b82 */ /* 0x000e620000000800 */
[----:B------:R-:W-:Y:S01]  /*94b0*/  ULDC UR4, c[0x0][0x648] ;  /* 0x0001920000047ab9 */ /* 0x000fe20000000800 */
[----:B------:R-:W-:Y:S01]  /*94c0*/  LOP3.LUT R15, R15, UR16, RZ, 0xc0, !PT ;  /* 0x000000100f0f7c12 */ /* 0x000fe2000f8ec0ff */
[----:B--2---:R-:W-:Y:S01]  /*94d0*/  IMAD.MOV R20, RZ, RZ, -R20 ;  /* 0x000000ffff147224 */ /* 0x004fe200078e0a14 */
[----:B------:R-:W-:Y:S01]  /*94e0*/  SHF.R.U64 R2, R2, UR4, R3 ;  /* 0x0000000402027c19 */ /* 0x000fe20008001203 */
[----:B------:R-:W-:Y:S01]  /*94f0*/  ULDC UR4, c[0x0][0x638] ;  /* 0x00018e0000047ab9 */ /* 0x000fe20000000800 */
[----:B------:R-:W-:Y:S01]  /*9500*/  LOP3.LUT R12, R12, UR15, RZ, 0xc0, !PT ;  /* 0x0000000f0c0c7c12 */ /* 0x000fe2000f8ec0ff */
[----:B------:R-:W-:Y:S01]  /*9510*/  ULDC UR5, c[0x0][0x610] ;  /* 0x0001840000057ab9 */ /* 0x000fe20000000800 */
[----:B------:R-:W-:Y:S01]  /*9520*/  IMAD.MOV.U32 R3, RZ, RZ, 0x1 ;  /* 0x00000001ff037424 */ /* 0x000fe200078e00ff */
[----:B-1----:R-:W-:Y:S01]  /*9530*/  ISETP.NE.AND P1, PT, R4, 0x1, PT ;  /* 0x000000010400780c */ /* 0x002fe20003f25270 */
[----:B------:R-:W-:-:S02]  /*9540*/  IMAD.MOV R4, RZ, RZ, -R2 ;  /* 0x000000ffff047224 */ /* 0x000fc400078e0a02 */
[----:B------:R-:W-:Y:S02]  /*9550*/  IMAD R2, R2, UR17, R15 ;  /* 0x0000001102027c24 */ /* 0x000fe4000f8e020f */
[----:B------:R-:W-:Y:S01]  /*9560*/  IMAD R13, R4, UR4, R13 ;  /* 0x00000004040d7c24 */ /* 0x000fe2000f8e020d */
[----:B------:R-:W-:-:S07]  /*9570*/  ULDC UR4, c[0x0][0x600] ;  /* 0x0001800000047ab9 */ /* 0x000fce0000000800 */
[----:B0-----:R-:W-:-:S04]  /*9580*/  @P1 IMAD R11, R14, R20, R9 ;  /* 0x000000140e0b1224 */ /* 0x001fc800078e0209 */
[----:B------:R-:W-:Y:S02]  /*9590*/  IMAD R11, R2, UR5, R11 ;  /* 0x00000005020b7c24 */ /* 0x000fe4000f8e020b */
[----:B------:R-:W-:-:S05]  /*95a0*/  IMAD R2, R13, UR4, R12 ;  /* 0x000000040d027c24 */ /* 0x000fca000f8e020c */
[----:B------:R-:W-:Y:S02]  /*95b0*/  SEL R22, R2, R11, !P1 ;  /* 0x0000000b02167207 */ /* 0x000fe40004800000 */
[----:B------:R-:W-:Y:S01]  /*95c0*/  SEL R19, R11, R2, !P1 ;  /* 0x000000020b137207 */ /* 0x000fe20004800000 */
[----:B------:R-:W-:-:S07]  /*95d0*/  IMAD.MOV.U32 R2, RZ, RZ, R10 ;  /* 0x000000ffff027224 */ /* 0x000fce00078e000a */
.L_x_305:
[----:B------:R-:W-:Y:S05]  /*95e0*/  BSYNC B1 ;  /* 0x0000000000017941 */ /* 0x000fea0003800000 */
.L_x_304:
[----:B------:R-:W-:-:S13]  /*95f0*/  LOP3.LUT P1, RZ, R3, 0xff, RZ, 0xc0, !PT ;  /* 0x000000ff03ff7812 */ /* 0x000fda000782c0ff */
[----:B------:R-:W-:Y:S05]  /*9600*/  @P1 BRA `(.L_x_308) ;  /* 0xfffffff400301947 */ /* 0x000fea000383ffff */
[----:B------:R-:W-:Y:S05]  /*9610*/  BSYNC B0 ;  /* 0x0000000000007941 */ /* 0x000fea0003800000 */
.L_x_296:
[----:B------:R-:W-:-:S03]  /*9620*/  UMOV UR4, 0xffffffff ;  /* 0xffffffff00047882 */ /* 0x000fc60000000000 */
[----:B------:R-:W-:Y:S05]  /*9630*/  BRA.DIV UR4, `(.L_x_309) ;  /* 0x0000000e04c87947 */ /* 0x000fea000b800000 */
[----:B------:R-:W-:-:S13]  /*9640*/  ELECT P6, URZ, PT ;  /* 0x00000000003f782f */ /* 0x000fda00038c0000 */
.L_x_343:
[----:B------:R-:W-:Y:S04]  /*9650*/  BSSY B0, `(.L_x_310) ;  /* 0x00000cd000007945 */ /* 0x000fe80003800000 */
[----:B------:R-:W-:Y:S05]  /*9660*/  @!P6 BRA `(.L_x_311) ;  /* 0x0000000c002ce947 */ /* 0x000fea0003800000 */
[----:B------:R-:W-:-:S04]  /*9670*/  LOP3.LUT R16, R16, 0x2, RZ, 0xfc, !PT ;  /* 0x0000000210107812 */ /* 0x000fc800078efcff */
[----:B------:R-:W-:-:S13]  /*9680*/  ISETP.NE.AND P0, PT, R16, 0x3, PT ;  /* 0x000000031000780c */ /* 0x000fda0003f05270 */
[----:B------:R-:W-:Y:S05]  /*9690*/  @!P0 BRA `(.L_x_312) ;  /* 0x0000000000048947 */ /* 0x000fea0003800000 */
[----:B------:R-:W-:Y:S01]  /*96a0*/  BPT.TRAP 0x1 ;  /* 0x000000040000795c */ /* 0x000fe20000300000 */
.L_x_312:
[----:B------:R-:W0:Y:S01]  /*96b0*/  S2R R3, SR_CgaCtaId ;  /* 0x0000000000037919 */ /* 0x000e220000008800 */
[----:B------:R-:W-:Y:S02]  /*96c0*/  MOV R2, 0x400 ;  /* 0x0000040000027802 */ /* 0x000fe40000000f00 */
[----:B------:R-:W-:Y:S02]  /*96d0*/  SHF.L.U32 R4, R0, 0x1f, RZ ;  /* 0x0000001f00047819 */ /* 0x000fe400000006ff */
[----:B0-----:R-:W-:-:S05]  /*96e0*/  LEA R2, R3, R2, 0x18 ;  /* 0x0000000203027211 */ /* 0x001fca00078ec0ff */
[----:B------:R-:W-:-:S04]  /*96f0*/  VIADD R2, R2, 0xb0 ;  /* 0x000000b002027836 */ /* 0x000fc80000000000 */
[C---:B------:R-:W-:Y:S02]  /*9700*/  IMAD R9, R7.reuse, 0x8, R2 ;  /* 0x0000000807097824 */ /* 0x040fe400078e0202 */
[----:B------:R-:W-:Y:S02]  /*9710*/  VIADD R7, R7, 0x1 ;  /* 0x0000000107077836 */ /* 0x000fe40000000000 */
[----:B------:R-:W0:Y:S03]  /*9720*/  SYNCS.PHASECHK.TRANS64.TRYWAIT P0, [R9+URZ], R4 ;  /* 0x00000004090075a7 */ /* 0x000e26000800017f */
[----:B------:R-:W-:-:S04]  /*9730*/  ISETP.NE.AND P1, PT, R7, 0x16, PT ;  /* 0x000000160700780c */ /* 0x000fc80003f25270 */
[----:B------:R-:W-:Y:S02]  /*9740*/  SEL R3, RZ, 0x1, P1 ;  /* 0x00000001ff037807 */ /* 0x000fe40000800000 */
[----:B------:R-:W-:Y:S02]  /*9750*/  SEL R7, R7, RZ, P1 ;  /* 0x000000ff07077207 */ /* 0x000fe40000800000 */
[----:B------:R-:W-:-:S03]  /*9760*/  LOP3.LUT R6, R0, R3, RZ, 0x3c, !PT ;  /* 0x0000000300067212 */ /* 0x000fc600078e3cff */
[----:B------:R-:W-:Y:S01]  /*9770*/  IMAD R8, R7, 0x8, R2 ;  /* 0x0000000807087824 */ /* 0x000fe200078e0202 */
[----:B------:R-:W-:Y:S01]  /*9780*/  SHF.L.U32 R5, R6, 0x1f, RZ ;  /* 0x0000001f06057819 */ /* 0x000fe200000006ff */
[----:B0-----:R-:W-:Y:S06]  /*9790*/  @!P0 BRA `(.L_x_313) ;  /* 0x0000000c00908947 */ /* 0x001fec0003800000 */
.L_x_344:
[----:B------:R-:W1:Y:S01]  /*97a0*/  SYNCS.PHASECHK.TRANS64.TRYWAIT P0, [R8+URZ], R5 ;  /* 0x00000005080075a7 */ /* 0x000e62000800017f */
[----:B------:R-:W-:-:S05]  /*97b0*/  VIADD R0, R7, 0x1 ;  /* 0x0000000107007836 */ /* 0x000fca0000000000 */
[----:B------:R-:W-:-:S04]  /*97c0*/  ISETP.NE.AND P1, PT, R0, 0x16, PT ;  /* 0x000000160000780c */ /* 0x000fc80003f25270 */
[----:B------:R-:W-:Y:S02]  /*97d0*/  SEL R3, RZ, 0x1, P1 ;  /* 0x00000001ff037807 */ /* 0x000fe40000800000 */
[----:B------:R-:W-:Y:S02]  /*97e0*/  SEL R7, R0, RZ, P1 ;  /* 0x000000ff00077207 */ /* 0x000fe40000800000 */
[----:B------:R-:W-:-:S03]  /*97f0*/  LOP3.LUT R6, R6, R3, RZ, 0x3c, !PT ;  /* 0x0000000306067212 */ /* 0x000fc600078e3cff */
[----:B0-----:R-:W-:Y:S01]  /*9800*/  IMAD R9, R7, 0x8, R2 ;  /* 0x0000000807097824 */ /* 0x001fe200078e0202 */
[----:B------:R-:W-:Y:S01]  /*9810*/  SHF.L.U32 R4, R6, 0x1f, RZ ;  /* 0x0000001f06047819 */ /* 0x000fe200000006ff */
[----:B-1----:R-:W-:Y:S06]  /*9820*/  @!P0 BRA `(.L_x_314) ;  /* 0x0000000c00808947 */ /* 0x002fec0003800000 */
.L_x_345:
        /* <DEDUP_REMOVED lines=9> */
.L_x_346:
        /* <DEDUP_REMOVED lines=9> */
.L_x_347:
        /* <DEDUP_REMOVED lines=9> */
.L_x_348:
        /* <DEDUP_REMOVED lines=9> */
.L_x_349:
        /* <DEDUP_REMOVED lines=9> */
.L_x_350:
        /* <DEDUP_REMOVED lines=9> */
.L_x_351:
        /* <DEDUP_REMOVED lines=9> */
.L_x_352:
        /* <DEDUP_REMOVED lines=9> */
.L_x_353:
        /* <DEDUP_REMOVED lines=9> */
.L_x_354:
        /* <DEDUP_REMOVED lines=9> */
.L_x_355:
        /* <DEDUP_REMOVED lines=9> */
.L_x_356:
        /* <DEDUP_REMOVED lines=9> */
.L_x_357:
        /* <DEDUP_REMOVED lines=9> */
.L_x_358:
        /* <DEDUP_REMOVED lines=9> */
.L_x_359:
        /* <DEDUP_REMOVED lines=9> */
.L_x_360:
        /* <DEDUP_REMOVED lines=9> */
.L_x_361:
        /* <DEDUP_REMOVED lines=9> */
.L_x_362:
[----:B------:R-:W1:Y:S01]  /*a1c0*/  SYNCS.PHASECHK.TRANS64.TRYWAIT P0, [R8+URZ], R5 ;  /* 0x00000005080075a7 */ /* 0x000e62000800017f */
[----:B------:R-:W-:-:S05]  /*a1d0*/  VIADD R0, R7, 0x1 ;  /* 0x0000000107007836 */ /* 0x000fca0000000000 */
[----:B------:R-:W-:-:S04]  /*a1e0*/  ISETP.NE.AND P1, PT, R0, 0x16, PT ;  /* 0x000000160000780c */ /* 0x000fc80003f25270 */
[----:B------:R-:W-:Y:S02]  /*a1f0*/  SEL R3, RZ, 0x1, P1 ;  /* 0x00000001ff037807 */ /* 0x000fe40000800000 */
[----:B------:R-:W-:Y:S02]  /*a200*/  SEL R7, R0, RZ, P1 ;  /* 0x000000ff00077207 */ /* 0x000fe40000800000 */
[----:B0-----:R-:W-:-:S03]  /*a210*/  LOP3.LUT R9, R6, R3, RZ, 0x3c, !PT ;  /* 0x0000000306097212 */ /* 0x001fc600078e3cff */
[----:B------:R-:W-:Y:S01]  /*a220*/  IMAD R11, R7, 0x8, R2 ;  /* 0x00000008070b7824 */ /* 0x000fe200078e0202 */
[----:B------:R-:W-:Y:S01]  /*a230*/  SHF.L.U32 R6, R9, 0x1f, RZ ;  /* 0x0000001f09067819 */ /* 0x000fe200000006ff */
[----:B-1----:R-:W-:Y:S06]  /*a240*/  @!P0 BRA `(.L_x_332) ;  /* 0x0000000800608947 */ /* 0x002fec0003800000 */
.L_x_363:
[----:B------:R-:W1:Y:S01]  /*a250*/  SYNCS.PHASECHK.TRANS64.TRYWAIT P0, [R11+URZ], R6 ;  /* 0x000000060b0075a7 */ /* 0x000e62000800017f */
[----:B------:R-:W-:-:S05]  /*a260*/  VIADD R0, R7, 0x1 ;  /* 0x0000000107007836 */ /* 0x000fca0000000000 */
[----:B------:R-:W-:-:S04]  /*a270*/  ISETP.NE.AND P1, PT, R0, 0x16, PT ;  /* 0x000000160000780c */ /* 0x000fc80003f25270 */
[----:B------:R-:W-:Y:S02]  /*a280*/  SEL R4, RZ, 0x1, P1 ;  /* 0x00000001ff047807 */ /* 0x000fe40000800000 */
[----:B------:R-:W-:Y:S02]  /*a290*/  SEL R3, R0, RZ, P1 ;  /* 0x000000ff00037207 */ /* 0x000fe40000800000 */
[----:B------:R-:W-:Y:S01]  /*a2a0*/  LOP3.LUT R0, R9, R4, RZ, 0x3c, !PT ;  /* 0x0000000409007212 */ /* 0x000fe200078e3cff */
[----:B-1----:R-:W-:Y:S06]  /*a2b0*/  @!P0 BRA `(.L_x_333) ;  /* 0x0000000800588947 */ /* 0x002fec0003800000 */
.L_x_364:
[----:B------:R-:W-:Y:S01]  /*a2c0*/  IMAD R3, R3, 0x8, R2 ;  /* 0x0000000803037824 */ /* 0x000fe200078e0202 */
[----:B------:R-:W-:-:S07]  /*a2d0*/  SHF.L.U32 R0, R0, 0x1f, RZ ;  /* 0x0000001f00007819 */ /* 0x000fce00000006ff */
.L_x_334:
[----:B--2---:R2:W3:Y:S02]  /*a2e0*/  SYNCS.PHASECHK.TRANS64.TRYWAIT P0, [R3+URZ], R0 ;  /* 0x00000000030075a7 */ /* 0x0044e4000800017f */
[----:B---3--:R-:W-:Y:S05]  /*a2f0*/  @!P0 NANOSLEEP.SYNCS 0x989680 ;  /* 0x009896800000895d */ /* 0x008fea0003900000 */
[----:B------:R-:W3:Y:S02]  /*a300*/  @!P0 SYNCS.PHASECHK.TRANS64 P0, [R3+URZ], R0 ;  /* 0x00000000030085a7 */ /* 0x000ee4000800007f */
[----:B---3--:R-:W-:Y:S05]  /*a310*/  @!P0 BRA `(.L_x_334) ;  /* 0xfffffffc00f08947 */ /* 0x008fea000383ffff */
.L_x_311:
[----:B------:R-:W-:Y:S05]  /*a320*/  BSYNC B0 ;  /* 0x0000000000007941 */ /* 0x000fea0003800000 */
.L_x_310:
[----:B------:R-:W-:Y:S05]  /*a330*/  EXIT ;  /* 0x000000000000794d */ /* 0x000fea0003800000 */
.L_x_16:
[----:B-1----:R1:W2:Y:S02]  /*a340*/  SYNCS.PHASECHK.TRANS64.TRYWAIT P0, [R157+URZ], R0 ;  /* 0x000000009d0075a7 */ /* 0x0022a4000800017f */
[----:B--2---:R-:W-:Y:S05]  /*a350*/  @!P0 NANOSLEEP.SYNCS 0x989680 ;  /* 0x009896800000895d */ /* 0x004fea0003900000 */
[----:B------:R-:W2:Y:S02]  /*a360*/  @!P0 SYNCS.PHASECHK.TRANS64 P0, [R157+URZ], R0 ;  /* 0x000000009d0085a7 */ /* 0x000ea4000800007f */
[----:B--2---:R-:W-:Y:S05]  /*a370*/  @!P0 BRA `(.L_x_16) ;  /* 0xfffffffc00f08947 */ /* 0x004fea000383ffff */
[----:B------:R-:W-:Y:S05]  /*a380*/  BRA `(.L_x_335) ;  /* 0xffffff7000d47947 */ /* 0x000fea000383ffff */
.L_x_21:
[----:B--2---:R2:W3:Y:S02]  /*a390*/  SYNCS.PHASECHK.TRANS64.TRYWAIT P1, [R3+URZ], R0 ;  /* 0x00000000030075a7 */ /* 0x0044e4000802017f */
[----:B---3--:R-:W-:Y:S05]  /*a3a0*/  @!P1 NANOSLEEP.SYNCS 0x989680 ;  /* 0x009896800000995d */ /* 0x008fea0003900000 */
[----:B------:R-:W3:Y:S02]  /*a3b0*/  @!P1 SYNCS.PHASECHK.TRANS64 P1, [R3+URZ], R0 ;  /* 0x00000000030095a7 */ /* 0x000ee4000802007f */
[----:B---3--:R-:W-:Y:S05]  /*a3c0*/  @!P1 BRA `(.L_x_21) ;  /* 0xfffffffc00f09947 */ /* 0x008fea000383ffff */
[----:B------:R-:W-:Y:S05]  /*a3d0*/  BRA `(.L_x_20) ;  /* 0xffffff7400447947 */ /* 0x000fea000383ffff */
.L_x_26:
[----:B--2---:R-:W-:-:S04]  /*a3e0*/  IMAD.U32 R4, RZ, RZ, UR4 ;  /* 0x00000004ff047e24 */ /* 0x004fc8000f8e00ff */
[----:B------:R2:W3:Y:S03]  /*a3f0*/  SYNCS.PHASECHK.TRANS64.TRYWAIT P1, [R4+URZ], R3 ;  /* 0x00000003040075a7 */ /* 0x0004e6000802017f */
[----:B---3--:R-:W-:Y:S05]  /*a400*/  @!P1 NANOSLEEP.SYNCS 0x989680 ;  /* 0x009896800000995d */ /* 0x008fea0003900000 */
[----:B------:R-:W3:Y:S02]  /*a410*/  @!P1 SYNCS.PHASECHK.TRANS64 P1, [R4+URZ], R3 ;  /* 0x00000003040095a7 */ /* 0x000ee4000802007f */
[----:B---3--:R-:W-:Y:S05]  /*a420*/  @!P1 BRA `(.L_x_26) ;  /* 0xfffffffc00ec9947 */ /* 0x008fea000383ffff */
[----:B------:R-:W-:Y:S05]  /*a430*/  BRA `(.L_x_25) ;  /* 0xffffff7400b87947 */ /* 0x000fea000383ffff */
.L_x_32:
[----:B-1----:R1:W2:Y:S02]  /*a440*/  SYNCS.PHASECHK.TRANS64.TRYWAIT P0, [R157+URZ+0x10], R0 ;  /* 0x000010009d0075a7 */ /* 0x0022a4000800017f */
[----:B--2---:R-:W-:Y:S05]  /*a450*/  @!P0 NANOSLEEP.SYNCS 0x989680 ;  /* 0x009896800000895d */ /* 0x004fea0003900000 */
[----:B------:R-:W2:Y:S02]  /*a460*/  @!P0 SYNCS.PHASECHK.TRANS64 P0, [R157+URZ+0x10], R0 ;  /* 0x000010009d0085a7 */ /* 0x000ea4000800007f */
[----:B--2---:R-:W-:Y:S05]  /*a470*/  @!P0 BRA `(.L_x_32) ;  /* 0xfffffffc00f08947 */ /* 0x004fea000383ffff */
[----:B------:R-:W-:Y:S05]  /*a480*/  BRA `(.L_x_336) ;  /* 0xffffff7800947947 */ /* 0x000fea000383ffff */
.L_x_297:
[----:B------:R-:W-:Y:S01]  /*a490*/  BSSY B1, `(.L_x_337) ;  /* 0x0000006000017945 */ /* 0x000fe20003800000 */
[----:B------:R-:W-:-:S07]  /*a4a0*/  IMAD.MOV.U32 R15, RZ, RZ, -0x1 ;  /* 0xffffffffff0f7424 */ /* 0x000fce00078e00ff */
[----:B-----5:R-:W-:Y:S05]  /*a4b0*/  WARPSYNC.COLLECTIVE R15, `(.L_x_338) ;  /* 0x000000000f0c7348 */ /* 0x020fea0003c00000 */
[----:B------:R-:W-:Y:S02]  /*a4c0*/  ELECT P6, UR62, PT ;  /* 0x00000000003e782f */ /* 0x000fe400038c0000 */
[----:B------:R-:W-:Y:S01]  /*a4d0*/  MOV R14, UR62 ;  /* 0x0000003e000e7c02 */ /* 0x000fe20008000f00 */
[----:B-----5:R-:W-:Y:S10]  /*a4e0*/  ENDCOLLECTIVE ;  /* 0x000000000000791b */ /* 0x020ff40003800000 */
.L_x_338:
[----:B------:R-:W-:Y:S05]  /*a4f0*/  BSYNC B1 ;  /* 0x0000000000017941 */ /* 0x000fea0003800000 */
.L_x_337:
[----:B------:R-:W-:Y:S05]  /*a500*/  BRA `(.L_x_339) ;  /* 0xffffffe4007c7947 */ /* 0x000fea000383ffff */
.L_x_300:
[----:B0-----:R0:W1:Y:S02]  /*a510*/  SYNCS.PHASECHK.TRANS64.TRYWAIT P1, [R10+URZ+0xb0], R5 ;  /* 0x0000b0050a0075a7 */ /* 0x001064000802017f */
[----:B-1----:R-:W-:Y:S05]  /*a520*/  @!P1 NANOSLEEP.SYNCS 0x989680 ;  /* 0x009896800000995d */ /* 0x002fea0003900000 */
[----:B------:R-:W1:Y:S02]  /*a530*/  @!P1 SYNCS.PHASECHK.TRANS64 P1, [R10+URZ+0xb0], R5 ;  /* 0x0000b0050a0095a7 */ /* 0x000e64000802007f */
[----:B-1----:R-:W-:Y:S05]  /*a540*/  @!P1 BRA `(.L_x_300) ;  /* 0xfffffffc00f09947 */ /* 0x002fea000383ffff */
[----:B------:R-:W-:Y:S05]  /*a550*/  BRA `(.L_x_340) ;  /* 0xffffffe400b07947 */ /* 0x000fea000383ffff */
.L_x_309:
[----:B------:R-:W-:Y:S01]  /*a560*/  BSSY B0, `(.L_x_341) ;  /* 0x0000006000007945 */ /* 0x000fe20003800000 */
[----:B------:R-:W-:-:S07]  /*a570*/  IMAD.MOV.U32 R15, RZ, RZ, -0x1 ;  /* 0xffffffffff0f7424 */ /* 0x000fce00078e00ff */
[----:B-----5:R-:W-:Y:S05]  /*a580*/  WARPSYNC.COLLECTIVE R15, `(.L_x_342) ;  /* 0x000000000f0c7348 */ /* 0x020fea0003c00000 */
[----:B------:R-:W-:Y:S02]  /*a590*/  ELECT P6, UR62, PT ;  /* 0x00000000003e782f */ /* 0x000fe400038c0000 */
[----:B------:R-:W-:Y:S01]  /*a5a0*/  MOV R14, UR62 ;  /* 0x0000003e000e7c02 */ /* 0x000fe20008000f00 */
[----:B-----5:R-:W-:Y:S10]  /*a5b0*/  ENDCOLLECTIVE ;  /* 0x000000000000791b */ /* 0x020ff40003800000 */
.L_x_342:
[----:B------:R-:W-:Y:S05]  /*a5c0*/  BSYNC B0 ;  /* 0x0000000000007941 */ /* 0x000fea0003800000 */
.L_x_341:
[----:B------:R-:W-:Y:S05]  /*a5d0*/  BRA `(.L_x_343) ;  /* 0xfffffff0001c7947 */ /* 0x000fea000383ffff */
.L_x_313:
[----:B0-----:R0:W1:Y:S02]  /*a5e0*/  SYNCS.PHASECHK.TRANS64.TRYWAIT P0, [R9+URZ], R4 ;  /* 0x00000004090075a7 */ /* 0x001064000800017f */
[----:B-1----:R-:W-:Y:S05]  /*a5f0*/  @!P0 NANOSLEEP.SYNCS 0x989680 ;  /* 0x009896800000895d */ /* 0x002fea0003900000 */
[----:B------:R-:W1:Y:S02]  /*a600*/  @!P0 SYNCS.PHASECHK.TRANS64 P0, [R9+URZ], R4 ;  /* 0x00000004090085a7 */ /* 0x000e64000800007f */
[----:B-1----:R-:W-:Y:S05]  /*a610*/  @!P0 BRA `(.L_x_313) ;  /* 0xfffffffc00f08947 */ /* 0x002fea000383ffff */
[----:B------:R-:W-:Y:S05]  /*a620*/  BRA `(.L_x_344) ;  /* 0xfffffff0005c7947 */ /* 0x000fea000383ffff */
.L_x_314:
[----:B0-----:R0:W1:Y:S02]  /*a630*/  SYNCS.PHASECHK.TRANS64.TRYWAIT P0, [R8+URZ], R5 ;  /* 0x00000005080075a7 */ /* 0x001064000800017f */
[----:B-1----:R-:W-:Y:S05]  /*a640*/  @!P0 NANOSLEEP.SYNCS 0x989680 ;  /* 0x009896800000895d */ /* 0x002fea0003900000 */
[----:B------:R-:W1:Y:S02]  /*a650*/  @!P0 SYNCS.PHASECHK.TRANS64 P0, [R8+URZ], R5 ;  /* 0x00000005080085a7 */ /* 0x000e64000800007f */
[----:B-1----:R-:W-:Y:S05]  /*a660*/  @!P0 BRA `(.L_x_314) ;  /* 0xfffffffc00f08947 */ /* 0x002fea000383ffff */
[----:B------:R-:W-:Y:S05]  /*a670*/  BRA `(.L_x_345) ;  /* 0xfffffff0006c7947 */ /* 0x000fea000383ffff */
.L_x_315:
[----:B0-----:R0:W1:Y:S02]  /*a680*/  SYNCS.PHASECHK.TRANS64.TRYWAIT P0, [R9+URZ], R4 ;  /* 0x00000004090075a7 */ /* 0x001064000800017f */
[----:B-1----:R-:W-:Y:S05]  /*a690*/  @!P0 NANOSLEEP.SYNCS 0x989680 ;  /* 0x009896800000895d */ /* 0x002fea0003900000 */
[----:B------:R-:W1:Y:S02]  /*a6a0*/  @!P0 SYNCS.PHASECHK.TRANS64 P0, [R9+URZ], R4 ;  /* 0x00000004090085a7 */ /* 0x000e64000800007f */
[----:B-1----:R-:W-:Y:S05]  /*a6b0*/  @!P0 BRA `(.L_x_315) ;  /* 0xfffffffc00f08947 */ /* 0x002fea000383ffff */
[----:B------:R-:W-:Y:S05]  /*a6c0*/  BRA `(.L_x_346) ;  /* 0xfffffff0007c7947 */ /* 0x000fea000383ffff */
.L_x_316:
[----:B0-----:R0:W1:Y:S02]  /*a6d0*/  SYNCS.PHASECHK.TRANS64.TRYWAIT P0, [R8+URZ], R5 ;  /* 0x00000005080075a7 */ /* 0x001064000800017f */
[----:B-1----:R-:W-:Y:S05]  /*a6e0*/  @!P0 NANOSLEEP.SYNCS 0x989680 ;  /* 0x009896800000895d */ /* 0x002fea0003900000 */
[----:B------:R-:W1:Y:S02]  /*a6f0*/  @!P0 SYNCS.PHASECHK.TRANS64 P0, [R8+URZ], R5 ;  /* 0x00000005080085a7 */ /* 0x000e64000800007f */
[----:B-1----:R-:W-:Y:S05]  /*a700*/  @!P0 BRA `(.L_x_316) ;  /* 0xfffffffc00f08947 */ /* 0x002fea000383ffff */
[----:B------:R-:W-:Y:S05]  /*a710*/  BRA `(.L_x_347) ;  /* 0xfffffff0008c7947 */ /* 0x000fea000383ffff */
.L_x_317:
[----:B0-----:R0:W1:Y:S02]  /*a720*/  SYNCS.PHASECHK.TRANS64.TRYWAIT P0, [R9+URZ], R4 ;  /* 0x00000004090075a7 */ /* 0x001064000800017f */
[----:B-1----:R-:W-:Y:S05]  /*a730*/  @!P0 NANOSLEEP.SYNCS 0x989680 ;  /* 0x009896800000895d */ /* 0x002fea0003900000 */
[----:B------:R-:W1:Y:S02]  /*a740*/  @!P0 SYNCS.PHASECHK.TRANS64 P0, [R9+URZ], R4 ;  /* 0x00000004090085a7 */ /* 0x000e64000800007f */
[----:B-1----:R-:W-:Y:S05]  /*a750*/  @!P0 BRA `(.L_x_317) ;  /* 0xfffffffc00f08947 */ /* 0x002fea000383ffff */
[----:B------:R-:W-:Y:S05]  /*a760*/  BRA `(.L_x_348) ;  /* 0xfffffff0009c7947 */ /* 0x000fea000383ffff */
.L_x_318:
[----:B0-----:R0:W1:Y:S02]  /*a770*/  SYNCS.PHASECHK.TRANS64.TRYWAIT P0, [R8+URZ], R5 ;  /* 0x00000005080075a7 */ /* 0x001064000800017f */
[----:B-1----:R-:W-:Y:S05]  /*a780*/  @!P0 NANOSLEEP.SYNCS 0x989680 ;  /* 0x009896800000895d */ /* 0x002fea0003900000 */
[----:B------:R-:W1:Y:S02]  /*a790*/  @!P0 SYNCS.PHASECHK.TRANS64 P0, [R8+URZ], R5 ;  /* 0x00000005080085a7 */ /* 0x000e64000800007f */
[----:B-1----:R-:W-:Y:S05]  /*a7a0*/  @!P0 BRA `(.L_x_318) ;  /* 0xfffffffc00f08947 */ /* 0x002fea000383ffff */
[----:B------:R-:W-:Y:S05]  /*a7b0*/  BRA `(.L_x_349) ;  /* 0xfffffff000ac7947 */ /* 0x000fea000383ffff */
.L_x_319:
[----:B0-----:R0:W1:Y:S02]  /*a7c0*/  SYNCS.PHASECHK.TRANS64.TRYWAIT P0, [R9+URZ], R4 ;  /* 0x00000004090075a7 */ /* 0x001064000800017f */
[----:B-1----:R-:W-:Y:S05]  /*a7d0*/  @!P0 NANOSLEEP.SYNCS 0x989680 ;  /* 0x009896800000895d */ /* 0x002fea0003900000 */
[----:B------:R-:W1:Y:S02]  /*a7e0*/  @!P0 SYNCS.PHASECHK.TRANS64 P0, [R9+URZ], R4 ;  /* 0x00000004090085a7 */ /* 0x000e64000800007f */
[----:B-1----:R-:W-:Y:S05]  /*a7f0*/  @!P0 BRA `(.L_x_319) ;  /* 0xfffffffc00f08947 */ /* 0x002fea000383ffff */
[----:B------:R-:W-:Y:S05]  /*a800*/  BRA `(.L_x_350) ;  /* 0xfffffff000bc7947 */ /* 0x000fea000383ffff */
.L_x_320:
[----:B0-----:R0:W1:Y:S02]  /*a810*/  SYNCS.PHASECHK.TRANS64.TRYWAIT P0, [R8+URZ], R5 ;  /* 0x00000005080075a7 */ /* 0x001064000800017f */
[----:B-1----:R-:W-:Y:S05]  /*a820*/  @!P0 NANOSLEEP.SYNCS 0x989680 ;  /* 0x009896800000895d */ /* 0x002fea0003900000 */
[----:B------:R-:W1:Y:S02]  /*a830*/  @!P0 SYNCS.PHASECHK.TRANS64 P0, [R8+URZ], R5 ;  /* 0x00000005080085a7 */ /* 0x000e64000800007f */
[----:B-1----:R-:W-:Y:S05]  /*a840*/  @!P0 BRA `(.L_x_320) ;  /* 0xfffffffc00f08947 */ /* 0x002fea000383ffff */
[----:B------:R-:W-:Y:S05]  /*a850*/  BRA `(.L_x_351) ;  /* 0xfffffff000cc7947 */ /* 0x000fea000383ffff */
.L_x_321:
[----:B0-----:R0:W1:Y:S02]  /*a860*/  SYNCS.PHASECHK.TRANS64.TRYWAIT P0, [R9+URZ], R4 ;  /* 0x00000004090075a7 */ /* 0x001064000800017f */
[----:B-1----:R-:W-:Y:S05]  /*a870*/  @!P0 NANOSLEEP.SYNCS 0x989680 ;  /* 0x009896800000895d */ /* 0x002fea0003900000 */
[----:B------:R-:W1:Y:S02]  /*a880*/  @!P0 SYNCS.PHASECHK.TRANS64 P0, [R9+URZ], R4 ;  /* 0x00000004090085a7 */ /* 0x000e64000800007f */
[----:B-1----:R-:W-:Y:S05]  /*a890*/  @!P0 BRA `(.L_x_321) ;  /* 0xfffffffc00f08947 */ /* 0x002fea000383ffff */
[----:B------:R-:W-:Y:S05]  /*a8a0*/  BRA `(.L_x_352) ;  /* 0xfffffff000dc7947 */ /* 0x000fea000383ffff */
.L_x_322:
[----:B0-----:R0:W1:Y:S02]  /*a8b0*/  SYNCS.PHASECHK.TRANS64.TRYWAIT P0, [R8+URZ], R5 ;  /* 0x00000005080075a7 */ /* 0x001064000800017f */
[----:B-1----:R-:W-:Y:S05]  /*a8c0*/  @!P0 NANOSLEEP.SYNCS 0x989680 ;  /* 0x009896800000895d */ /* 0x002fea0003900000 */
[----:B------:R-:W1:Y:S02]  /*a8d0*/  @!P0 SYNCS.PHASECHK.TRANS64 P0, [R8+URZ], R5 ;  /* 0x00000005080085a7 */ /* 0x000e64000800007f */
[----:B-1----:R-:W-:Y:S05]  /*a8e0*/  @!P0 BRA `(.L_x_322) ;  /* 0xfffffffc00f08947 */ /* 0x002fea000383ffff */
[----:B------:R-:W-:Y:S05]  /*a8f0*/  BRA `(.L_x_353) ;  /* 0xfffffff000ec7947 */ /* 0x000fea000383ffff */
.L_x_323:
[----:B0-----:R0:W1:Y:S02]  /*a900*/  SYNCS.PHASECHK.TRANS64.TRYWAIT P0, [R9+URZ], R4 ;  /* 0x00000004090075a7 */ /* 0x001064000800017f */
[----:B-1----:R-:W-:Y:S05]  /*a910*/  @!P0 NANOSLEEP.SYNCS 0x989680 ;  /* 0x009896800000895d */ /* 0x002fea0003900000 */
[----:B------:R-:W1:Y:S02]  /*a920*/  @!P0 SYNCS.PHASECHK.TRANS64 P0, [R9+URZ], R4 ;  /* 0x00000004090085a7 */ /* 0x000e64000800007f */
[----:B-1----:R-:W-:Y:S05]  /*a930*/  @!P0 BRA `(.L_x_323) ;  /* 0xfffffffc00f08947 */ /* 0x002fea000383ffff */
[----:B------:R-:W-:Y:S05]  /*a940*/  BRA `(.L_x_354) ;  /* 0xfffffff000fc7947 */ /* 0x000fea000383ffff */
.L_x_324:
[----:B0-----:R0:W1:Y:S02]  /*a950*/  SYNCS.PHASECHK.TRANS64.TRYWAIT P0, [R8+URZ], R5 ;  /* 0x00000005080075a7 */ /* 0x001064000800017f */
[----:B-1----:R-:W-:Y:S05]  /*a960*/  @!P0 NANOSLEEP.SYNCS 0x989680 ;  /* 0x009896800000895d */ /* 0x002fea0003900000 */
[----:B------:R-:W1:Y:S02]  /*a970*/  @!P0 SYNCS.PHASECHK.TRANS64 P0, [R8+URZ], R5 ;  /* 0x00000005080085a7 */ /* 0x000e64000800007f */
[----:B-1----:R-:W-:Y:S05]  /*a980*/  @!P0 BRA `(.L_x_324) ;  /* 0xfffffffc00f08947 */ /* 0x002fea000383ffff */
[----:B------:R-:W-:Y:S05]  /*a990*/  BRA `(.L_x_355) ;  /* 0xfffffff4000c7947 */ /* 0x000fea000383ffff */
.L_x_325:
[----:B0-----:R0:W1:Y:S02]  /*a9a0*/  SYNCS.PHASECHK.TRANS64.TRYWAIT P0, [R9+URZ], R4 ;  /* 0x00000004090075a7 */ /* 0x001064000800017f */
[----:B-1----:R-:W-:Y:S05]  /*a9b0*/  @!P0 NANOSLEEP.SYNCS 0x989680 ;  /* 0x009896800000895d */ /* 0x002fea0003900000 */
[----:B------:R-:W1:Y:S02]  /*a9c0*/  @!P0 SYNCS.PHASECHK.TRANS64 P0, [R9+URZ], R4 ;  /* 0x00000004090085a7 */ /* 0x000e64000800007f */
[----:B-1----:R-:W-:Y:S05]  /*a9d0*/  @!P0 BRA `(.L_x_325) ;  /* 0xfffffffc00f08947 */ /* 0x002fea000383ffff */
[----:B------:R-:W-:Y:S05]  /*a9e0*/  BRA `(.L_x_356) ;  /* 0xfffffff4001c7947 */ /* 0x000fea000383ffff */
.L_x_326:
[----:B0-----:R0:W1:Y:S02]  /*a9f0*/  SYNCS.PHASECHK.TRANS64.TRYWAIT P0, [R8+URZ], R5 ;  /* 0x00000005080075a7 */ /* 0x001064000800017f */
[----:B-1----:R-:W-:Y:S05]  /*aa00*/  @!P0 NANOSLEEP.SYNCS 0x989680 ;  /* 0x009896800000895d */ /* 0x002fea0003900000 */
[----:B------:R-:W1:Y:S02]  /*aa10*/  @!P0 SYNCS.PHASECHK.TRANS64 P0, [R8+URZ], R5 ;  /* 0x00000005080085a7 */ /* 0x000e64000800007f */
[----:B-1----:R-:W-:Y:S05]  /*aa20*/  @!P0 BRA `(.L_x_326) ;  /* 0xfffffffc00f08947 */ /* 0x002fea000383ffff */
[----:B------:R-:W-:Y:S05]  /*aa30*/  BRA `(.L_x_357) ;  /* 0xfffffff4002c7947 */ /* 0x000fea000383ffff */
.L_x_327:
[----:B0-----:R0:W1:Y:S02]  /*aa40*/  SYNCS.PHASECHK.TRANS64.TRYWAIT P0, [R9+URZ], R4 ;  /* 0x00000004090075a7 */ /* 0x001064000800017f */
[----:B-1----:R-:W-:Y:S05]  /*aa50*/  @!P0 NANOSLEEP.SYNCS 0x989680 ;  /* 0x009896800000895d */ /* 0x002fea0003900000 */
[----:B------:R-:W1:Y:S02]  /*aa60*/  @!P0 SYNCS.PHASECHK.TRANS64 P0, [R9+URZ], R4 ;  /* 0x00000004090085a7 */ /* 0x000e64000800007f */
[----:B-1----:R-:W-:Y:S05]  /*aa70*/  @!P0 BRA `(.L_x_327) ;  /* 0xfffffffc00f08947 */ /* 0x002fea000383ffff */
[----:B------:R-:W-:Y:S05]  /*aa80*/  BRA `(.L_x_358) ;  /* 0xfffffff4003c7947 */ /* 0x000fea000383ffff */
.L_x_328:
[----:B0-----:R0:W1:Y:S02]  /*aa90*/  SYNCS.PHASECHK.TRANS64.TRYWAIT P0, [R8+URZ], R5 ;  /* 0x00000005080075a7 */ /* 0x001064000800017f */
[----:B-1----:R-:W-:Y:S05]  /*aaa0*/  @!P0 NANOSLEEP.SYNCS 0x989680 ;  /* 0x009896800000895d */ /* 0x002fea0003900000 */
[----:B------:R-:W1:Y:S02]  /*aab0*/  @!P0 SYNCS.PHASECHK.TRANS64 P0, [R8+URZ], R5 ;  /* 0x00000005080085a7 */ /* 0x000e64000800007f */
[----:B-1----:R-:W-:Y:S05]  /*aac0*/  @!P0 BRA `(.L_x_328) ;  /* 0xfffffffc00f08947 */ /* 0x002fea000383ffff */
[----:B------:R-:W-:Y:S05]  /*aad0*/  BRA `(.L_x_359) ;  /* 0xfffffff4004c7947 */ /* 0x000fea000383ffff */
.L_x_329:
[----:B0-----:R0:W1:Y:S02]  /*aae0*/  SYNCS.PHASECHK.TRANS64.TRYWAIT P0, [R9+URZ], R4 ;  /* 0x00000004090075a7 */ /* 0x001064000800017f */
[----:B-1----:R-:W-:Y:S05]  /*aaf0*/  @!P0 NANOSLEEP.SYNCS 0x989680 ;  /* 0x009896800000895d */ /* 0x002fea0003900000 */
[----:B------:R-:W1:Y:S02]  /*ab00*/  @!P0 SYNCS.PHASECHK.TRANS64 P0, [R9+URZ], R4 ;  /* 0x00000004090085a7 */ /* 0x000e64000800007f */
[----:B-1----:R-:W-:Y:S05]  /*ab10*/  @!P0 BRA `(.L_x_329) ;  /* 0xfffffffc00f08947 */ /* 0x002fea000383ffff */
[----:B------:R-:W-:Y:S05]  /*ab20*/  BRA `(.L_x_360) ;  /* 0xfffffff4005c7947 */ /* 0x000fea000383ffff */
.L_x_330:
[----:B0-----:R0:W1:Y:S02]  /*ab30*/  SYNCS.PHASECHK.TRANS64.TRYWAIT P0, [R8+URZ], R5 ;  /* 0x00000005080075a7 */ /* 0x001064000800017f */
[----:B-1----:R-:W-:Y:S05]  /*ab40*/  @!P0 NANOSLEEP.SYNCS 0x989680 ;  /* 0x009896800000895d */ /* 0x002fea0003900000 */
[----:B------:R-:W1:Y:S02]  /*ab50*/  @!P0 SYNCS.PHASECHK.TRANS64 P0, [R8+URZ], R5 ;  /* 0x00000005080085a7 */ /* 0x000e64000800007f */
[----:B-1----:R-:W-:Y:S05]  /*ab60*/  @!P0 BRA `(.L_x_330) ;  /* 0xfffffffc00f08947 */ /* 0x002fea000383ffff */
[----:B------:R-:W-:Y:S05]  /*ab70*/  BRA `(.L_x_361) ;  /* 0xfffffff4006c7947 */ /* 0x000fea000383ffff */
.L_x_331:
[----:B0-----:R0:W1:Y:S02]  /*ab80*/  SYNCS.PHASECHK.TRANS64.TRYWAIT P0, [R9+URZ], R4 ;  /* 0x00000004090075a7 */ /* 0x001064000800017f */
[----:B-1----:R-:W-:Y:S05]  /*ab90*/  @!P0 NANOSLEEP.SYNCS 0x989680 ;  /* 0x009896800000895d */ /* 0x002fea0003900000 */
[----:B------:R-:W1:Y:S02]  /*aba0*/  @!P0 SYNCS.PHASECHK.TRANS64 P0, [R9+URZ], R4 ;  /* 0x00000004090085a7 */ /* 0x000e64000800007f */
[----:B-1----:R-:W-:Y:S05]  /*abb0*/  @!P0 BRA `(.L_x_331) ;  /* 0xfffffffc00f08947 */ /* 0x002fea000383ffff */
[----:B------:R-:W-:Y:S05]  /*abc0*/  BRA `(.L_x_362) ;  /* 0xfffffff4007c7947 */ /* 0x000fea000383ffff */
.L_x_332:
[----:B0-----:R0:W1:Y:S02]  /*abd0*/  SYNCS.PHASECHK.TRANS64.TRYWAIT P0, [R8+URZ], R5 ;  /* 0x00000005080075a7 */ /* 0x001064000800017f */
[----:B-1----:R-:W-:Y:S05]  /*abe0*/  @!P0 NANOSLEEP.SYNCS 0x989680 ;  /* 0x009896800000895d */ /* 0x002fea0003900000 */
[----:B------:R-:W1:Y:S02]  /*abf0*/  @!P0 SYNCS.PHASECHK.TRANS64 P0, [R8+URZ], R5 ;  /* 0x00000005080085a7 */ /* 0x000e64000800007f */
[----:B-1----:R-:W-:Y:S05]  /*ac00*/  @!P0 BRA `(.L_x_332) ;  /* 0xfffffffc00f08947 */ /* 0x002fea000383ffff */
[----:B------:R-:W-:Y:S05]  /*ac10*/  BRA `(.L_x_363) ;  /* 0xfffffff4008c7947 */ /* 0x000fea000383ffff */
.L_x_333:
[----:B-1----:R1:W2:Y:S02]  /*ac20*/  SYNCS.PHASECHK.TRANS64.TRYWAIT P0, [R11+URZ], R6 ;  /* 0x000000060b0075a7 */ /* 0x0022a4000800017f */
[----:B--2---:R-:W-:Y:S05]  /*ac30*/  @!P0 NANOSLEEP.SYNCS 0x989680 ;  /* 0x009896800000895d */ /* 0x004fea0003900000 */
[----:B------:R-:W2:Y:S02]  /*ac40*/  @!P0 SYNCS.PHASECHK.TRANS64 P0, [R11+URZ], R6 ;  /* 0x000000060b0085a7 */ /* 0x000ea4000800007f */
[----:B--2---:R-:W-:Y:S05]  /*ac50*/  @!P0 BRA `(.L_x_333) ;  /* 0xfffffffc00f08947 */ /* 0x004fea000383ffff */
[----:B------:R-:W-:Y:S05]  /*ac60*/  BRA `(.L_x_364) ;  /* 0xfffffff400947947 */ /* 0x000fea000383ffff */
.L_x_365:
[----:B------:R-:W-:-:S00]  /*ac70*/  BRA `(.L_x_365) ;  /* 0xfffffffc00fc7947 */ /* 0x000fc0000383ffff */
[----:B------:R-:W-:-:S00]  /*ac80*/  NOP ;  /* 0x0000000000007918 */ /* 0x000fc00000000000 */
[----:B------:R-:W-:-:S00]  /*ac90*/  NOP ;  /* 0x0000000000007918 */ /* 0x000fc00000000000 */
[----:B------:R-:W-:-:S00]  /*aca0*/  NOP ;  /* 0x0000000000007918 */ /* 0x000fc00000000000 */
[----:B------:R-:W-:-:S00]  /*acb0*/  NOP ;  /* 0x0000000000007918 */ /* 0x000fc00000000000 */
[----:B------:R-:W-:-:S00]  /*acc0*/  NOP ;  /* 0x0000000000007918 */ /* 0x000fc00000000000 */
[----:B------:R-:W-:-:S00]  /*acd0*/  NOP ;  /* 0x0000000000007918 */ /* 0x000fc00000000000 */
[----:B------:R-:W-:-:S00]  /*ace0*/  NOP ;  /* 0x0000000000007918 */ /* 0x000fc00000000000 */
[----:B------:R-:W-:-:S00]  /*acf0*/  NOP ;  /* 0x0000000000007918 */ /* 0x000fc00000000000 */
.L_x_366:


//--------------------- .nv.global.init           --------------------------
	.section	.nv.global.init,"aw",@progbits
.nv.global.init:
	.type		$str$22,@object
	.size		$str$22,($str$23 - $str$22)
$str$22:
        /*0000*/ 	.byte	0x6b, 0x5f, 0x74, 0x69, 0x6c, 0x65, 0x5f, 0x63, 0x6f, 0x75, 0x6e, 0x74, 0x20, 0x3e, 0x3d, 0x20
        /*0010*/ 	.byte	0x31, 0x00
	.type		$str$23,@object
	.size		$str$23,(__unnamed_1 - $str$23)
$str$23:
        /*0012*/ 	.byte	0x2f, 0x74, 0x6d, 0x70, 0x2f, 0x63, 0x75, 0x74, 0x6c, 0x61, 0x73, 0x73, 0x5f, 0x73, 0x77, 0x65
        /*0022*/ 	.byte	0x65, 0x70, 0x5f, 0x73, 0x72, 0x63, 0x2f, 0x69, 0x6e, 0x63, 0x6c, 0x75, 0x64, 0x65, 0x2f, 0x63
        /*0032*/ 	.byte	0x75, 0x74, 0x6c, 0x61, 0x73, 0x73, 0x2f, 0x67, 0x65, 0x6d, 0x6d, 0x2f, 0x63, 0x6f, 0x6c, 0x6c
        /*0042*/ 	.byte	0x65, 0x63, 0x74, 0x69, 0x76, 0x65, 0x2f, 0x73, 0x6d, 0x39, 0x30, 0x5f, 0x6d, 0x6d, 0x61, 0x5f
        /*0052*/ 	.byte	0x74, 0x6d, 0x61, 0x5f, 0x67, 0x6d, 0x6d, 0x61, 0x5f, 0x73, 0x73, 0x5f, 0x77, 0x61, 0x72, 0x70
        /*0062*/ 	.byte	0x73, 0x70, 0x65, 0x63, 0x69, 0x61, 0x6c, 0x69, 0x7a, 0x65, 0x64, 0x2e, 0x68, 0x70, 0x70, 0x00
	.type		__unnamed_1,@object
	.size		__unnamed_1,(.L_0 - __unnamed_1)
__unnamed_1:
        /*0072*/ 	.byte	0x76, 0x6f, 0x69, 0x64, 0x20, 0x63, 0x75, 0x74, 0x6c, 0x61, 0x73, 0x73, 0x3a, 0x3a, 0x67, 0x65
        /* <DEDUP_REMOVED lines=171> */
        /*0b32*/ 	.byte	0x65, 0x3a, 0x3a, 0x69, 0x64, 0x65, 0x6e, 0x74, 0x69, 0x74, 0x79, 0x5d, 0x00
.L_0:


//--------------------- .nv.shared._ZN7cutlass13device_kernelINS_4gemm6kernel13GemmUniversalIN4cute5tupleIJiiiiEEENS1_10collective13CollectiveMmaINS1_34MainloopSm90TmaGmmaWarpSpecializedILi22ENS5_IJNS4_1CILi1EEESB_SB_EEENS1_32KernelTmaWarpSpecializedPingpongEEENS5_IJNSA_ILi64EEENSA_ILi256EEENSA_ILi32EEEEEEaNS5_IJlSB_lEEEaSJ_NS4_8TiledMMAINS4_8MMA_AtomIJNS4_4SM904GMMA27MMA_64x256x32_S32S8S8_SS_TNEEEENS4_6LayoutISC_NS5_IJNSA_ILi0EEESR_SR_EEEEENS5_IJNS4_10UnderscoreESU_SU_EEEEENS4_13SM90_TMA_LOADENS4_14ComposedLayoutINS4_7SwizzleILi1ELi4ELi3EEENS4_18smem_ptr_flag_bitsILi8EEENSQ_INS5_IJNSA_ILi8EEESH_EEENS5_IJSH_SB_EEEEEEEvNS4_8identityESX_S17_vS18_EENS_8epilogue10collective6detail29Sm90TmaWarpSpecializedAdapterINS1B_15DefaultEpilogueIaSJ_SJ_NS1A_6thread17LinearCombinationIaLi1EiiLNS1F_9ScaleType4KindE0ELNS_15FloatRoundStyleE2EaEENS1_15EpilogueDefaultEEEEEvvEEEEvNT_6ParamsE --------------------------
	.section	.nv.shared._ZN7cutlass13device_kernelINS_4gemm6kernel13GemmUniversalIN4cute5tupleIJiiiiEEENS1_10collective13CollectiveMmaINS1_34MainloopSm90TmaGmmaWarpSpecializedILi22ENS5_IJNS4_1CILi1EEESB_SB_EEENS1_32KernelTmaWarpSpecializedPingpongEEENS5_IJNSA_ILi64EEENSA_ILi256EEENSA_ILi32EEEEEEaNS5_IJlSB_lEEEaSJ_NS4_8TiledMMAINS4_8MMA_AtomIJNS4_4SM904GMMA27MMA_64x256x32_S32S8S8_SS_TNEEEENS4_6LayoutISC_NS5_IJNSA_ILi0EEESR_SR_EEEEENS5_IJNS4_10UnderscoreESU_SU_EEEEENS4_13SM90_TMA_LOADENS4_14ComposedLayoutINS4_7SwizzleILi1ELi4ELi3EEENS4_18smem_ptr_flag_bitsILi8EEENSQ_INS5_IJNSA_ILi8EEESH_EEENS5_IJSH_SB_EEEEEEEvNS4_8identityESX_S17_vS18_EENS_8epilogue10collective6detail29Sm90TmaWarpSpecializedAdapterINS1B_15DefaultEpilogueIaSJ_SJ_NS1A_6thread17LinearCombinationIaLi1EiiLNS1F_9ScaleType4KindE0ELNS_15FloatRoundStyleE2EaEENS1_15EpilogueDefaultEEEEEvvEEEEvNT_6ParamsE,"aw",@nobits
	.sectionflags	@""
	.align	16
	.zero		1024


//--------------------- .nv.shared.reserved.0     --------------------------
	.section	.nv.shared.reserved.0,"aw",@nobits
	.weak		__nv_reservedSMEM_offset_0_alias
	.size		__nv_reservedSMEM_offset_0_alias, 0, 0
	.other		__nv_reservedSMEM_offset_0_alias,@"STO_CUDA_RESERVED_SHARED STV_DEFAULT"
__nv_reservedSMEM_offset_0_alias:
	.zero		0


//--------------------- .nv.global                --------------------------
	.section	.nv.global,"aw",@nobits
.nv.global:
	.type		_ZN39_INTERNAL_d1b4d3a5_4_k_cu_1029b37e_43044cute1_E,@object
	.size		_ZN39_INTERNAL_d1b4d3a5_4_k_cu_1029b37e_43044cute1_E,(_ZN39_INTERNAL_d1b4d3a5_4_k_cu_1029b37e_43044cuda3std3__45__cpo6cbeginE - _ZN39_INTERNAL_d1b4d3a5_4_k_cu_1029b37e_43044cute1_E)
_ZN39_INTERNAL_d1b4d3a5_4_k_cu_1029b37e_43044cute1_E:
	.zero		1
	.type		_ZN39_INTERNAL_d1b4d3a5_4_k_cu_1029b37e_43044cuda3std3__45__cpo6cbeginE,@object
	.size		_ZN39_INTERNAL_d1b4d3a5_4_k_cu_1029b37e_43044cuda3std3__45__cpo6cbeginE,(_ZN39_INTERNAL_d1b4d3a5_4_k_cu_1029b37e_43044cuda3std3__48in_placeE - _ZN39_INTERNAL_d1b4d3a5_4_k_cu_1029b37e_43044cuda3std3__45__cpo6cbeginE)
_ZN39_INTERNAL_d1b4d3a5_4_k_cu_1029b37e_43044cuda3std3__45__cpo6cbeginE:
	.zero		1
	.type		_ZN39_INTERNAL_d1b4d3a5_4_k_cu_1029b37e_43044cuda3std3__48in_placeE,@object
	.size		_ZN39_INTERNAL_d1b4d3a5_4_k_cu_1029b37e_43044cuda3std3__48in_placeE,(_ZN39_INTERNAL_d1b4d3a5_4_k_cu_1029b37e_43044cuda3std6ranges3__45__cpo9iter_moveE - _ZN39_INTERNAL_d1b4d3a5_4_k_cu_1029b37e_43044cuda3std3__48in_placeE)
_ZN39_INTERNAL_d1b4d3a5_4_k_cu_1029b37e_43044cuda3std3__48in_placeE:
	.zero		1
	.type		_ZN39_INTERNAL_d1b4d3a5_4_k_cu_1029b37e_43044cuda3std6ranges3__45__cpo9iter_moveE,@object
	.size		_ZN39_INTERNAL_d1b4d3a5_4_k_cu_1029b37e_43044cuda3std6ranges3__45__cpo9iter_moveE,(_ZN39_INTERNAL_d1b4d3a5_4_k_cu_1029b37e_43044cuda3std3__45__cpo5beginE - _ZN39_INTERNAL_d1b4d3a5_4_k_cu_1029b37e_43044cuda3std6ranges3__45__cpo9iter_moveE)
_ZN39_INTERNAL_d1b4d3a5_4_k_cu_1029b37e_43044cuda3std6ranges3__45__cpo9iter_moveE:
	.zero		1
	.type		_ZN39_INTERNAL_d1b4d3a5_4_k_cu_1029b37e_43044cuda3std3__45__cpo5beginE,@object
	.size		_ZN39_INTERNAL_d1b4d3a5_4_k_cu_1029b37e_43044cuda3std3__45__cpo5beginE,(_ZN39_INTERNAL_d1b4d3a5_4_k_cu_1029b37e_43044cuda3std3__441_GLOBAL__N__d1b4d3a5_4_k_cu_1029b37e_43046ignoreE - _ZN39_INTERNAL_d1b4d3a5_4_k_cu_1029b37e_43044cuda3std3__45__cpo5beginE)
_ZN39_INTERNAL_d1b4d3a5_4_k_cu_1029b37e_43044cuda3std3__45__cpo5beginE:
	.zero		1
	.type		_ZN39_INTERNAL_d1b4d3a5_4_k_cu_1029b37e_43044cuda3std3__441_GLOBAL__N__d1b4d3a5_4_k_cu_1029b37e_43046ignoreE,@object
	.size		_ZN39_INTERNAL_d1b4d3a5_4_k_cu_1029b37e_43044cuda3std3__441_GLOBAL__N__d1b4d3a5_4_k_cu_1029b37e_43046ignoreE,(_ZN39_INTERNAL_d1b4d3a5_4_k_cu_1029b37e_43044cute7productE - _ZN39_INTERNAL_d1b4d3a5_4_k_cu_1029b37e_43044cuda3std3__441_GLOBAL__N__d1b4d3a5_4_k_cu_1029b37e_43046ignoreE)
_ZN39_INTERNAL_d1b4d3a5_4_k_cu_1029b37e_43044cuda3std3__441_GLOBAL__N__d1b4d3a5_4_k_cu_1029b37e_43046ignoreE:
	.zero		1
	.type		_ZN39_INTERNAL_d1b4d3a5_4_k_cu_1029b37e_43044cute7productE,@object
	.size		_ZN39_INTERNAL_d1b4d3a5_4_k_cu_1029b37e_43044cute7productE,(_ZN39_INTERNAL_d1b4d3a5_4_k_cu_1029b37e_43044cuda3std3__45__cpo3endE - _ZN39_INTERNAL_d1b4d3a5_4_k_cu_1029b37e_43044cute7productE)
_ZN39_INTERNAL_d1b4d3a5_4_k_cu_1029b37e_43044cute7productE:
	.zero		1
	.type		_ZN39_INTERNAL_d1b4d3a5_4_k_cu_1029b37e_43044cuda3std3__45__cpo3endE,@object
	.size		_ZN39_INTERNAL_d1b4d3a5_4_k_cu_1029b37e_43044cuda3std3__45__cpo3endE,(_ZN39_INTERNAL_d1b4d3a5_4_k_cu_1029b37e_43044cuda3std3__419piecewise_constructE - _ZN39_INTERNAL_d1b4d3a5_4_k_cu_1029b37e_43044cuda3std3__45__cpo3endE)
_ZN39_INTERNAL_d1b4d3a5_4_k_cu_1029b37e_43044cuda3std3__45__cpo3endE:
	.zero		1
	.type		_ZN39_INTERNAL_d1b4d3a5_4_k_cu_1029b37e_43044cuda3std3__419piecewise_constructE,@object
	.size		_ZN39_INTERNAL_d1b4d3a5_4_k_cu_1029b37e_43044cuda3std3__419piecewise_constructE,(_ZN39_INTERNAL_d1b4d3a5_4_k_cu_1029b37e_43044cuda3std3__45__cpo4cendE - _ZN39_INTERNAL_d1b4d3a5_4_k_cu_1029b37e_43044cuda3std3__419piecewise_constructE)
_ZN39_INTERNAL_d1b4d3a5_4_k_cu_1029b37e_43044cuda3std3__419piecewise_constructE:
	.zero		1
	.type		_ZN39_INTERNAL_d1b4d3a5_4_k_cu_1029b37e_43044cuda3std3__45__cpo4cendE,@object
	.size		_ZN39_INTERNAL_d1b4d3a5_4_k_cu_1029b37e_43044cuda3std3__45__cpo4cendE,(_ZN39_INTERNAL_d1b4d3a5_4_k_cu_1029b37e_43044cuda3std6ranges3__45__cpo4swapE - _ZN39_INTERNAL_d1b4d3a5_4_k_cu_1029b37e_43044cuda3std3__45__cpo4cendE)
_ZN39_INTERNAL_d1b4d3a5_4_k_cu_1029b37e_43044cuda3std3__45__cpo4cendE:
	.zero		1
	.type		_ZN39_INTERNAL_d1b4d3a5_4_k_cu_1029b37e_43044cuda3std6ranges3__45__cpo4swapE,@object
	.size		_ZN39_INTERNAL_d1b4d3a5_4_k_cu_1029b37e_43044cuda3std6ranges3__45__cpo4swapE,(.L_8 - _ZN39_INTERNAL_d1b4d3a5_4_k_cu_1029b37e_43044cuda3std6ranges3__45__cpo4swapE)
_ZN39_INTERNAL_d1b4d3a5_4_k_cu_1029b37e_43044cuda3std6ranges3__45__cpo4swapE:
	.zero		1
.L_8:


//--------------------- .nv.constant0._ZN7cutlass13device_kernelINS_4gemm6kernel13GemmUniversalIN4cute5tupleIJiiiiEEENS1_10collective13CollectiveMmaINS1_34MainloopSm90TmaGmmaWarpSpecializedILi22ENS5_IJNS4_1CILi1EEESB_SB_EEENS1_32KernelTmaWarpSpecializedPingpongEEENS5_IJNSA_ILi64EEENSA_ILi256EEENSA_ILi32EEEEEEaNS5_IJlSB_lEEEaSJ_NS4_8TiledMMAINS4_8MMA_AtomIJNS4_4SM904GMMA27MMA_64x256x32_S32S8S8_SS_TNEEEENS4_6LayoutISC_NS5_IJNSA_ILi0EEESR_SR_EEEEENS5_IJNS4_10UnderscoreESU_SU_EEEEENS4_13SM90_TMA_LOADENS4_14ComposedLayoutINS4_7SwizzleILi1ELi4ELi3EEENS4_18smem_ptr_flag_bitsILi8EEENSQ_INS5_IJNSA_ILi8EEESH_EEENS5_IJSH_SB_EEEEEEEvNS4_8identityESX_S17_vS18_EENS_8epilogue10collective6detail29Sm90TmaWarpSpecializedAdapterINS1B_15DefaultEpilogueIaSJ_SJ_NS1A_6thread17LinearCombinationIaLi1EiiLNS1F_9ScaleType4KindE0ELNS_15FloatRoundStyleE2EaEENS1_15EpilogueDefaultEEEEEvvEEEEvNT_6ParamsE --------------------------
	.section	.nv.constant0._ZN7cutlass13device_kernelINS_4gemm6kernel13GemmUniversalIN4cute5tupleIJiiiiEEENS1_10collective13CollectiveMmaINS1_34MainloopSm90TmaGmmaWarpSpecializedILi22ENS5_IJNS4_1CILi1EEESB_SB_EEENS1_32KernelTmaWarpSpecializedPingpongEEENS5_IJNSA_ILi64EEENSA_ILi256EEENSA_ILi32EEEEEEaNS5_IJlSB_lEEEaSJ_NS4_8TiledMMAINS4_8MMA_AtomIJNS4_4SM904GMMA27MMA_64x256x32_S32S8S8_SS_TNEEEENS4_6LayoutISC_NS5_IJNSA_ILi0EEESR_SR_EEEEENS5_IJNS4_10UnderscoreESU_SU_EEEEENS4_13SM90_TMA_LOADENS4_14ComposedLayoutINS4_7SwizzleILi1ELi4ELi3EEENS4_18smem_ptr_flag_bitsILi8EEENSQ_INS5_IJNSA_ILi8EEESH_EEENS5_IJSH_SB_EEEEEEEvNS4_8identityESX_S17_vS18_EENS_8epilogue10collective6detail29Sm90TmaWarpSpecializedAdapterINS1B_15DefaultEpilogueIaSJ_SJ_NS1A_6thread17LinearCombinationIaLi1EiiLNS1F_9ScaleType4KindE0ELNS_15FloatRoundStyleE2EaEENS1_15EpilogueDefaultEEEEEvvEEEEvNT_6ParamsE,"a",@progbits
	.sectionflags	@""
	.align	4
.nv.constant0._ZN7cutlass13device_kernelINS_4gemm6kernel13GemmUniversalIN4cute5tupleIJiiiiEEENS1_10collective13CollectiveMmaINS1_34MainloopSm90TmaGmmaWarpSpecializedILi22ENS5_IJNS4_1CILi1EEESB_SB_EEENS1_32KernelTmaWarpSpecializedPingpongEEENS5_IJNSA_ILi64EEENSA_ILi256EEENSA_ILi32EEEEEEaNS5_IJlSB_lEEEaSJ_NS4_8TiledMMAINS4_8MMA_AtomIJNS4_4SM904GMMA27MMA_64x256x32_S32S8S8_SS_TNEEEENS4_6LayoutISC_NS5_IJNSA_ILi0EEESR_SR_EEEEENS5_IJNS4_10UnderscoreESU_SU_EEEEENS4_13SM90_TMA_LOADENS4_14ComposedLayoutINS4_7SwizzleILi1ELi4ELi3EEENS4_18smem_ptr_flag_bitsILi8EEENSQ_INS5_IJNSA_ILi8EEESH_EEENS5_IJSH_SB_EEEEEEEvNS4_8identityESX_S17_vS18_EENS_8epilogue10collective6detail29Sm90TmaWarpSpecializedAdapterINS1B_15DefaultEpilogueIaSJ_SJ_NS1A_6thread17LinearCombinationIaLi1EiiLNS1F_9ScaleType4KindE0ELNS_15FloatRoundStyleE2EaEENS1_15EpilogueDefaultEEEEEvvEEEEvNT_6ParamsE:
	.zero		1664


//--------------------- SYMBOLS --------------------------

	.type		.nv.reservedSmem.offset0,@object
	.size		.nv.reservedSmem.offset0,0x4
	.type		__assertfail,@function
